//
// Generated by NVIDIA NVVM Compiler
//
// Compiler Build ID: CL-36424714
// Cuda compilation tools, release 13.0, V13.0.88
// Based on NVVM 20.0.0
//

.version 9.0
.target sm_100
.address_size 64

	// .globl	_Z21calculatePaircountGPUPdS_iS_S_iPi

.visible .entry _Z21calculatePaircountGPUPdS_iS_S_iPi(
	.param .u64 .ptr .align 1 _Z21calculatePaircountGPUPdS_iS_S_iPi_param_0,
	.param .u64 .ptr .align 1 _Z21calculatePaircountGPUPdS_iS_S_iPi_param_1,
	.param .u32 _Z21calculatePaircountGPUPdS_iS_S_iPi_param_2,
	.param .u64 .ptr .align 1 _Z21calculatePaircountGPUPdS_iS_S_iPi_param_3,
	.param .u64 .ptr .align 1 _Z21calculatePaircountGPUPdS_iS_S_iPi_param_4,
	.param .u32 _Z21calculatePaircountGPUPdS_iS_S_iPi_param_5,
	.param .u64 .ptr .align 1 _Z21calculatePaircountGPUPdS_iS_S_iPi_param_6
)
{
	.reg .pred 	%p<16>;
	.reg .b32 	%r<73>;
	.reg .b64 	%rd<24>;
	.reg .b64 	%fd<103>;

	ld.param.u32 	%r28, [_Z21calculatePaircountGPUPdS_iS_S_iPi_param_2];
	ld.param.u64 	%rd10, [_Z21calculatePaircountGPUPdS_iS_S_iPi_param_3];
	ld.param.u64 	%rd11, [_Z21calculatePaircountGPUPdS_iS_S_iPi_param_4];
	ld.param.u32 	%r29, [_Z21calculatePaircountGPUPdS_iS_S_iPi_param_5];
	ld.param.u64 	%rd12, [_Z21calculatePaircountGPUPdS_iS_S_iPi_param_6];
	mov.f64 	%fd97, 0d4049000000000000;
	{
	.reg .b32 %temp; 
	mov.b64 	{%temp, %r63}, %fd97;
	}
	{
	.reg .b32 %temp; 
	mov.b64 	{%r64, %temp}, %fd97;
	}
	setp.gt.s32 	%p1, %r63, 1048575;
	mov.b32 	%r65, -1023;
	@%p1 bra 	$L__BB0_2;
	mov.f64 	%fd97, 0d43A9000000000000;
	{
	.reg .b32 %temp; 
	mov.b64 	{%temp, %r63}, %fd97;
	}
	{
	.reg .b32 %temp; 
	mov.b64 	{%r64, %temp}, %fd97;
	}
	mov.b32 	%r65, -1077;
$L__BB0_2:
	add.s32 	%r32, %r63, -1;
	setp.gt.u32 	%p2, %r32, 2146435070;
	@%p2 bra 	$L__BB0_6;
	shr.u32 	%r35, %r63, 20;
	add.s32 	%r66, %r65, %r35;
	and.b32  	%r36, %r63, 1048575;
	or.b32  	%r37, %r36, 1072693248;
	mov.b64 	%fd98, {%r64, %r37};
	setp.lt.u32 	%p4, %r37, 1073127583;
	@%p4 bra 	$L__BB0_5;
	{
	.reg .b32 %temp; 
	mov.b64 	{%r38, %temp}, %fd98;
	}
	{
	.reg .b32 %temp; 
	mov.b64 	{%temp, %r39}, %fd98;
	}
	add.s32 	%r40, %r39, -1048576;
	mov.b64 	%fd98, {%r38, %r40};
	add.s32 	%r66, %r66, 1;
$L__BB0_5:
	add.f64 	%fd25, %fd98, 0dBFF0000000000000;
	add.f64 	%fd26, %fd98, 0d3FF0000000000000;
	rcp.approx.ftz.f64 	%fd27, %fd26;
	neg.f64 	%fd28, %fd26;
	fma.rn.f64 	%fd29, %fd28, %fd27, 0d3FF0000000000000;
	fma.rn.f64 	%fd30, %fd29, %fd29, %fd29;
	fma.rn.f64 	%fd31, %fd30, %fd27, %fd27;
	mul.f64 	%fd32, %fd25, %fd31;
	fma.rn.f64 	%fd33, %fd25, %fd31, %fd32;
	mul.f64 	%fd34, %fd33, %fd33;
	fma.rn.f64 	%fd35, %fd34, 0d3EB1380B3AE80F1E, 0d3ED0EE258B7A8B04;
	fma.rn.f64 	%fd36, %fd35, %fd34, 0d3EF3B2669F02676F;
	fma.rn.f64 	%fd37, %fd36, %fd34, 0d3F1745CBA9AB0956;
	fma.rn.f64 	%fd38, %fd37, %fd34, 0d3F3C71C72D1B5154;
	fma.rn.f64 	%fd39, %fd38, %fd34, 0d3F624924923BE72D;
	fma.rn.f64 	%fd40, %fd39, %fd34, 0d3F8999999999A3C4;
	fma.rn.f64 	%fd41, %fd40, %fd34, 0d3FB5555555555554;
	sub.f64 	%fd42, %fd25, %fd33;
	add.f64 	%fd43, %fd42, %fd42;
	neg.f64 	%fd44, %fd33;
	fma.rn.f64 	%fd45, %fd44, %fd25, %fd43;
	mul.f64 	%fd46, %fd31, %fd45;
	mul.f64 	%fd47, %fd34, %fd41;
	fma.rn.f64 	%fd48, %fd47, %fd33, %fd46;
	xor.b32  	%r41, %r66, -2147483648;
	mov.b32 	%r42, 1127219200;
	mov.b64 	%fd49, {%r41, %r42};
	mov.b32 	%r43, -2147483648;
	mov.b64 	%fd50, {%r43, %r42};
	sub.f64 	%fd51, %fd49, %fd50;
	fma.rn.f64 	%fd52, %fd51, 0d3FE62E42FEFA39EF, %fd33;
	fma.rn.f64 	%fd53, %fd51, 0dBFE62E42FEFA39EF, %fd52;
	sub.f64 	%fd54, %fd53, %fd33;
	sub.f64 	%fd55, %fd48, %fd54;
	fma.rn.f64 	%fd56, %fd51, 0d3C7ABC9E3B39803F, %fd55;
	add.f64 	%fd99, %fd52, %fd56;
	bra.uni 	$L__BB0_7;
$L__BB0_6:
	fma.rn.f64 	%fd24, %fd97, 0d7FF0000000000000, 0d7FF0000000000000;
	{
	.reg .b32 %temp; 
	mov.b64 	{%temp, %r33}, %fd97;
	}
	and.b32  	%r34, %r33, 2147483647;
	setp.eq.s32 	%p3, %r34, 0;
	selp.f64 	%fd99, 0dFFF0000000000000, %fd24, %p3;
$L__BB0_7:
	mov.u32 	%r67, %tid.x;
	setp.ge.s32 	%p5, %r67, %r28;
	@%p5 bra 	$L__BB0_22;
	setp.lt.s32 	%p6, %r29, 1;
	@%p6 bra 	$L__BB0_22;
	neg.s32 	%r12, %r29;
	cvta.to.global.u64 	%rd1, %rd10;
	cvta.to.global.u64 	%rd2, %rd11;
	cvta.to.global.u64 	%rd3, %rd12;
	mul.f64 	%fd8, %fd99, 0d3F60000000000000;
	mov.u32 	%r44, %nctaid.x;
	mov.u32 	%r45, %ntid.x;
	mul.lo.s32 	%r13, %r45, %r44;
	mov.b32 	%r46, 1127219200;
	mov.b32 	%r47, -2147483648;
	mov.b64 	%fd9, {%r47, %r46};
$L__BB0_10:
	ld.param.u64 	%rd21, [_Z21calculatePaircountGPUPdS_iS_S_iPi_param_1];
	ld.param.u64 	%rd20, [_Z21calculatePaircountGPUPdS_iS_S_iPi_param_0];
	cvta.to.global.u64 	%rd13, %rd20;
	mul.wide.s32 	%rd14, %r67, 8;
	add.s64 	%rd15, %rd13, %rd14;
	ld.global.f64 	%fd10, [%rd15];
	cvta.to.global.u64 	%rd16, %rd21;
	add.s64 	%rd17, %rd16, %rd14;
	ld.global.f64 	%fd11, [%rd17];
	mov.u64 	%rd22, %rd1;
	mov.u64 	%rd23, %rd2;
	mov.u32 	%r68, %r12;
$L__BB0_11:
	ld.global.f64 	%fd57, [%rd22];
	sub.f64 	%fd58, %fd10, %fd57;
	ld.global.f64 	%fd59, [%rd23];
	sub.f64 	%fd60, %fd11, %fd59;
	mul.f64 	%fd61, %fd60, %fd60;
	fma.rn.f64 	%fd62, %fd58, %fd58, %fd61;
	sqrt.rn.f64 	%fd12, %fd62;
	setp.leu.f64 	%p7, %fd12, 0d3FB999999999999A;
	setp.gtu.f64 	%p8, %fd12, 0d4014000000000000;
	or.pred  	%p9, %p7, %p8;
	@%p9 bra 	$L__BB0_20;
	div.rn.f64 	%fd100, %fd12, 0d3FB999999999999A;
	{
	.reg .b32 %temp; 
	mov.b64 	{%temp, %r69}, %fd100;
	}
	{
	.reg .b32 %temp; 
	mov.b64 	{%r70, %temp}, %fd100;
	}
	setp.gt.s32 	%p10, %r69, 1048575;
	mov.b32 	%r71, -1023;
	@%p10 bra 	$L__BB0_14;
	mul.f64 	%fd100, %fd100, 0d4350000000000000;
	{
	.reg .b32 %temp; 
	mov.b64 	{%temp, %r69}, %fd100;
	}
	{
	.reg .b32 %temp; 
	mov.b64 	{%r70, %temp}, %fd100;
	}
	mov.b32 	%r71, -1077;
$L__BB0_14:
	add.s32 	%r50, %r69, -1;
	setp.lt.u32 	%p11, %r50, 2146435071;
	@%p11 bra 	$L__BB0_16;
	fma.rn.f64 	%fd63, %fd100, 0d7FF0000000000000, 0d7FF0000000000000;
	{
	.reg .b32 %temp; 
	mov.b64 	{%temp, %r51}, %fd100;
	}
	and.b32  	%r52, %r51, 2147483647;
	setp.eq.s32 	%p12, %r52, 0;
	selp.f64 	%fd102, 0dFFF0000000000000, %fd63, %p12;
	bra.uni 	$L__BB0_19;
$L__BB0_16:
	shr.u32 	%r53, %r69, 20;
	add.s32 	%r72, %r71, %r53;
	and.b32  	%r54, %r69, 1048575;
	or.b32  	%r55, %r54, 1072693248;
	mov.b64 	%fd101, {%r70, %r55};
	setp.lt.u32 	%p13, %r55, 1073127583;
	@%p13 bra 	$L__BB0_18;
	{
	.reg .b32 %temp; 
	mov.b64 	{%r56, %temp}, %fd101;
	}
	{
	.reg .b32 %temp; 
	mov.b64 	{%temp, %r57}, %fd101;
	}
	add.s32 	%r58, %r57, -1048576;
	mov.b64 	%fd101, {%r56, %r58};
	add.s32 	%r72, %r72, 1;
$L__BB0_18:
	add.f64 	%fd64, %fd101, 0dBFF0000000000000;
	add.f64 	%fd65, %fd101, 0d3FF0000000000000;
	rcp.approx.ftz.f64 	%fd66, %fd65;
	neg.f64 	%fd67, %fd65;
	fma.rn.f64 	%fd68, %fd67, %fd66, 0d3FF0000000000000;
	fma.rn.f64 	%fd69, %fd68, %fd68, %fd68;
	fma.rn.f64 	%fd70, %fd69, %fd66, %fd66;
	mul.f64 	%fd71, %fd64, %fd70;
	fma.rn.f64 	%fd72, %fd64, %fd70, %fd71;
	mul.f64 	%fd73, %fd72, %fd72;
	fma.rn.f64 	%fd74, %fd73, 0d3EB1380B3AE80F1E, 0d3ED0EE258B7A8B04;
	fma.rn.f64 	%fd75, %fd74, %fd73, 0d3EF3B2669F02676F;
	fma.rn.f64 	%fd76, %fd75, %fd73, 0d3F1745CBA9AB0956;
	fma.rn.f64 	%fd77, %fd76, %fd73, 0d3F3C71C72D1B5154;
	fma.rn.f64 	%fd78, %fd77, %fd73, 0d3F624924923BE72D;
	fma.rn.f64 	%fd79, %fd78, %fd73, 0d3F8999999999A3C4;
	fma.rn.f64 	%fd80, %fd79, %fd73, 0d3FB5555555555554;
	sub.f64 	%fd81, %fd64, %fd72;
	add.f64 	%fd82, %fd81, %fd81;
	neg.f64 	%fd83, %fd72;
	fma.rn.f64 	%fd84, %fd83, %fd64, %fd82;
	mul.f64 	%fd85, %fd70, %fd84;
	mul.f64 	%fd86, %fd73, %fd80;
	fma.rn.f64 	%fd87, %fd86, %fd72, %fd85;
	xor.b32  	%r59, %r72, -2147483648;
	mov.b32 	%r60, 1127219200;
	mov.b64 	%fd88, {%r59, %r60};
	sub.f64 	%fd89, %fd88, %fd9;
	fma.rn.f64 	%fd90, %fd89, 0d3FE62E42FEFA39EF, %fd72;
	fma.rn.f64 	%fd91, %fd89, 0dBFE62E42FEFA39EF, %fd90;
	sub.f64 	%fd92, %fd91, %fd72;
	sub.f64 	%fd93, %fd87, %fd92;
	fma.rn.f64 	%fd94, %fd89, 0d3C7ABC9E3B39803F, %fd93;
	add.f64 	%fd102, %fd90, %fd94;
$L__BB0_19:
	div.rn.f64 	%fd95, %fd102, %fd8;
	cvt.rmi.f64.f64 	%fd96, %fd95;
	cvt.rzi.s32.f64 	%r61, %fd96;
	mul.wide.s32 	%rd18, %r61, 4;
	add.s64 	%rd19, %rd3, %rd18;
	atom.global.add.u32 	%r62, [%rd19], 1;
$L__BB0_20:
	add.s32 	%r68, %r68, 1;
	setp.ne.s32 	%p14, %r68, 0;
	add.s64 	%rd23, %rd23, 8;
	add.s64 	%rd22, %rd22, 8;
	@%p14 bra 	$L__BB0_11;
	add.s32 	%r67, %r67, %r13;
	setp.lt.s32 	%p15, %r67, %r28;
	@%p15 bra 	$L__BB0_10;
$L__BB0_22:
	ret;

}


// ===== COMPILED SASS (sm_100) =====

	.target	sm_100

	.elftype	@"ET_EXEC"


//--------------------- .note.nv.tkinfo           --------------------------
	.section	.note.nv.tkinfo,"",@"SHT_NOTE"
	.sectionflags	@"SHF_NOTE_NV_TKINFO"
	.tkinfo
        /*0018*/ 	.word	0x00000002
        /*0030*/ 	.string	""
        /*0030*/ 	.string	"ptxas"
        /*0030*/ 	.string	"Cuda compilation tools, release 13.0, V13.0.88"
        /*0030*/ 	.string	"Build cuda_13.0.r13.0/compiler.36424714_0"
        /*0030*/ 	.string	"-arch sm_100 -m 64 "



//--------------------- .note.nv.cuinfo           --------------------------
	.section	.note.nv.cuinfo,"",@"SHT_NOTE"
	.sectionflags	@"SHF_NOTE_NV_CUINFO"
        /*0018*/ 	.short	0x0002
        /*001a*/ 	.short	0x0064
        /*001c*/ 	.short	0x0082
	.zero		2


//--------------------- .nv.info                  --------------------------
	.section	.nv.info,"",@"SHT_CUDA_INFO"
	.align	4


	//----- nvinfo : EIATTR_REGCOUNT
	.align		4
        /*0000*/ 	.byte	0x04, 0x2f
        /*0002*/ 	.short	(.L_1 - .L_0)
	.align		4
.L_0:
        /*0004*/ 	.word	index@(_Z21calculatePaircountGPUPdS_iS_S_iPi)
        /*0008*/ 	.word	0x00000024


	//----- nvinfo : EIATTR_FRAME_SIZE
	.align		4
.L_1:
        /*000c*/ 	.byte	0x04, 0x11
        /*000e*/ 	.short	(.L_3 - .L_2)
	.align		4
.L_2:
        /*0010*/ 	.word	index@($__internal_1_$__cuda_sm20_dsqrt_rn_f64_mediumpath_v1)
        /*0014*/ 	.word	0x00000000


	//----- nvinfo : EIATTR_FRAME_SIZE
	.align		4
.L_3:
        /*0018*/ 	.byte	0x04, 0x11
        /*001a*/ 	.short	(.L_5 - .L_4)
	.align		4
.L_4:
        /*001c*/ 	.word	index@($__internal_0_$__cuda_sm20_div_rn_f64_full)
        /*0020*/ 	.word	0x00000000


	//----- nvinfo : EIATTR_FRAME_SIZE
	.align		4
.L_5:
        /*0024*/ 	.byte	0x04, 0x11
        /*0026*/ 	.short	(.L_7 - .L_6)
	.align		4
.L_6:
        /*0028*/ 	.word	index@(_Z21calculatePaircountGPUPdS_iS_S_iPi)
        /*002c*/ 	.word	0x00000000


	//----- nvinfo : EIATTR_MIN_STACK_SIZE
	.align		4
.L_7:
        /*0030*/ 	.byte	0x04, 0x12
        /*0032*/ 	.short	(.L_9 - .L_8)
	.align		4
.L_8:
        /*0034*/ 	.word	index@(_Z21calculatePaircountGPUPdS_iS_S_iPi)
        /*0038*/ 	.word	0x00000000
.L_9:


//--------------------- .nv.compat                --------------------------
	.section	.nv.compat,"",@"SHT_CUDA_COMPAT_INFO"
	.align	4
        /*0000*/ 	.byte	0x02, 0x09, 0x00, 0x00, 0x02, 0x02, 0x01, 0x00, 0x02, 0x05, 0x05, 0x00, 0x03, 0x07, 0x01, 0x01
        /*0010*/ 	.byte	0x02, 0x03, 0x00, 0x00, 0x02, 0x06, 0x01, 0x00, 0x04, 0x0b, 0x08, 0x00, 0x01, 0x00, 0x00, 0x00
        /*0020*/ 	.byte	0x00, 0x00, 0x00, 0x00


//--------------------- .nv.info._Z21calculatePaircountGPUPdS_iS_S_iPi --------------------------
	.section	.nv.info._Z21calculatePaircountGPUPdS_iS_S_iPi,"",@"SHT_CUDA_INFO"
	.sectionflags	@""
	.align	4


	//----- nvinfo : EIATTR_CUDA_API_VERSION
	.align		4
        /*0000*/ 	.byte	0x04, 0x37
        /*0002*/ 	.short	(.L_11 - .L_10)
.L_10:
        /*0004*/ 	.word	0x00000082


	//----- nvinfo : EIATTR_KPARAM_INFO
	.align		4
.L_11:
        /*0008*/ 	.byte	0x04, 0x17
        /*000a*/ 	.short	(.L_13 - .L_12)
.L_12:
        /*000c*/ 	.word	0x00000000
        /*0010*/ 	.short	0x0006
        /*0012*/ 	.short	0x0030
        /*0014*/ 	.byte	0x00, 0xf5, 0x21, 0x00


	//----- nvinfo : EIATTR_KPARAM_INFO
	.align		4
.L_13:
        /*0018*/ 	.byte	0x04, 0x17
        /*001a*/ 	.short	(.L_15 - .L_14)
.L_14:
        /*001c*/ 	.word	0x00000000
        /*0020*/ 	.short	0x0005
        /*0022*/ 	.short	0x0028
        /*0024*/ 	.byte	0x00, 0xf0, 0x11, 0x00


	//----- nvinfo : EIATTR_KPARAM_INFO
	.align		4
.L_15:
        /*0028*/ 	.byte	0x04, 0x17
        /*002a*/ 	.short	(.L_17 - .L_16)
.L_16:
        /*002c*/ 	.word	0x00000000
        /*0030*/ 	.short	0x0004
        /*0032*/ 	.short	0x0020
        /*0034*/ 	.byte	0x00, 0xf5, 0x21, 0x00


	//----- nvinfo : EIATTR_KPARAM_INFO
	.align		4
.L_17:
        /*0038*/ 	.byte	0x04, 0x17
        /*003a*/ 	.short	(.L_19 - .L_18)
.L_18:
        /*003c*/ 	.word	0x00000000
        /*0040*/ 	.short	0x0003
        /*0042*/ 	.short	0x0018
        /*0044*/ 	.byte	0x00, 0xf5, 0x21, 0x00


	//----- nvinfo : EIATTR_KPARAM_INFO
	.align		4
.L_19:
        /*0048*/ 	.byte	0x04, 0x17
        /*004a*/ 	.short	(.L_21 - .L_20)
.L_20:
        /*004c*/ 	.word	0x00000000
        /*0050*/ 	.short	0x0002
        /*0052*/ 	.short	0x0010
        /*0054*/ 	.byte	0x00, 0xf0, 0x11, 0x00


	//----- nvinfo : EIATTR_KPARAM_INFO
	.align		4
.L_21:
        /*0058*/ 	.byte	0x04, 0x17
        /*005a*/ 	.short	(.L_23 - .L_22)
.L_22:
        /*005c*/ 	.word	0x00000000
        /*0060*/ 	.short	0x0001
        /*0062*/ 	.short	0x0008
        /*0064*/ 	.byte	0x00, 0xf5, 0x21, 0x00


	//----- nvinfo : EIATTR_KPARAM_INFO
	.align		4
.L_23:
        /*0068*/ 	.byte	0x04, 0x17
        /*006a*/ 	.short	(.L_25 - .L_24)
.L_24:
        /*006c*/ 	.word	0x00000000
        /*0070*/ 	.short	0x0000
        /*0072*/ 	.short	0x0000
        /*0074*/ 	.byte	0x00, 0xf5, 0x21, 0x00


	//----- nvinfo : EIATTR_SPARSE_MMA_MASK
	.align		4
.L_25:
        /*0078*/ 	.byte	0x03, 0x50
        /*007a*/ 	.short	0x0000


	//----- nvinfo : EIATTR_MAXREG_COUNT
	.align		4
        /*007c*/ 	.byte	0x03, 0x1b
        /*007e*/ 	.short	0x00ff


	//----- nvinfo : EIATTR_MERCURY_ISA_VERSION
	.align		4
        /*0080*/ 	.byte	0x03, 0x5f
        /*0082*/ 	.short	0x0101


	//----- nvinfo : EIATTR_VRC_CTA_INIT_COUNT
	.align		4
        /*0084*/ 	.byte	0x02, 0x4a
	.zero		1
	.zero		1


	//----- nvinfo : EIATTR_EXIT_INSTR_OFFSETS
	.align		4
        /*0088*/ 	.byte	0x04, 0x1c
        /*008a*/ 	.short	(.L_27 - .L_26)


	//   ....[0]....
.L_26:
        /*008c*/ 	.word	0x00000380


	//   ....[1]....
        /*0090*/ 	.word	0x000003b0


	//   ....[2]....
        /*0094*/ 	.word	0x00001080


	//----- nvinfo : EIATTR_CRS_STACK_SIZE
	.align		4
.L_27:
        /*0098*/ 	.byte	0x04, 0x1e
        /*009a*/ 	.short	(.L_29 - .L_28)
.L_28:
        /*009c*/ 	.word	0x00000000


	//----- nvinfo : EIATTR_CBANK_PARAM_SIZE
	.align		4
.L_29:
        /*00a0*/ 	.byte	0x03, 0x19
        /*00a2*/ 	.short	0x0038


	//----- nvinfo : EIATTR_PARAM_CBANK
	.align		4
        /*00a4*/ 	.byte	0x04, 0x0a
        /*00a6*/ 	.short	(.L_31 - .L_30)
	.align		4
.L_30:
        /*00a8*/ 	.word	index@(.nv.constant0._Z21calculatePaircountGPUPdS_iS_S_iPi)
        /*00ac*/ 	.short	0x0380
        /*00ae*/ 	.short	0x0038


	//----- nvinfo : EIATTR_SW_WAR
	.align		4
.L_31:
        /*00b0*/ 	.byte	0x04, 0x36
        /*00b2*/ 	.short	(.L_33 - .L_32)
.L_32:
        /*00b4*/ 	.word	0x00000008
.L_33:


//--------------------- .nv.callgraph             --------------------------
	.section	.nv.callgraph,"",@"SHT_CUDA_CALLGRAPH"
	.align	4
	.sectionentsize	8
	.align		4
        /*0000*/ 	.word	0x00000000
	.align		4
        /*0004*/ 	.word	0xffffffff
	.align		4
        /*0008*/ 	.word	0x00000000
	.align		4
        /*000c*/ 	.word	0xfffffffe
	.align		4
        /*0010*/ 	.word	0x00000000
	.align		4
        /*0014*/ 	.word	0xfffffffd
	.align		4
        /*0018*/ 	.word	0x00000000
	.align		4
        /*001c*/ 	.word	0xfffffffc


//--------------------- .text._Z21calculatePaircountGPUPdS_iS_S_iPi --------------------------
	.section	.text._Z21calculatePaircountGPUPdS_iS_S_iPi,"ax",@progbits
	.align	128
        .global         _Z21calculatePaircountGPUPdS_iS_S_iPi
        .type           _Z21calculatePaircountGPUPdS_iS_S_iPi,@function
        .size           _Z21calculatePaircountGPUPdS_iS_S_iPi,(.L_x_23 - _Z21calculatePaircountGPUPdS_iS_S_iPi)
        .other          _Z21calculatePaircountGPUPdS_iS_S_iPi,@"STO_CUDA_ENTRY STV_DEFAULT"
_Z21calculatePaircountGPUPdS_iS_S_iPi:
.text._Z21calculatePaircountGPUPdS_iS_S_iPi:
[----:B------:R-:W-:Y:S01]  /*0000*/  LDC R1, c[0x0][0x37c] ;  /* 0x0000df00ff017b82 */ /* 0x000fe20000000800 */
[----:B------:R-:W0:Y:S01]  /*0010*/  MUFU.RCP64H R7, 1.78125 ;  /* 0x3ffc800000077908 */ /* 0x000e220000001800 */
[----:B------:R-:W-:Y:S01]  /*0020*/  IMAD.MOV.U32 R2, RZ, RZ, 0x0 ;  /* 0x00000000ff027424 */ /* 0x000fe200078e00ff */
[----:B------:R-:W-:Y:S01]  /*0030*/  UMOV UR4, 0x3ae80f1e ;  /* 0x3ae80f1e00047882 */ /* 0x000fe20000000000 */
[----:B------:R-:W-:Y:S01]  /*0040*/  IMAD.MOV.U32 R3, RZ, RZ, 0x3ffc8000 ;  /* 0x3ffc8000ff037424 */ /* 0x000fe200078e00ff */
[----:B------:R-:W-:Y:S01]  /*0050*/  UMOV UR5, 0x3eb1380b ;  /* 0x3eb1380b00057882 */ /* 0x000fe20000000000 */
[----:B------:R-:W-:Y:S01]  /*0060*/  IMAD.MOV.U32 R6, RZ, RZ, RZ ;  /* 0x000000ffff067224 */ /* 0x000fe200078e00ff */
[----:B------:R-:W1:Y:S01]  /*0070*/  S2R R0, SR_TID.X ;  /* 0x0000000000007919 */ /* 0x000e620000002100 */
[----:B------:R-:W-:Y:S01]  /*0080*/  IMAD.MOV.U32 R8, RZ, RZ, -0x748574fc ;  /* 0x8b7a8b04ff087424 */ /* 0x000fe200078e00ff */
[----:B------:R-:W-:Y:S01]  /*0090*/  MOV R12, 0xfefa39ef ;  /* 0xfefa39ef000c7802 */ /* 0x000fe20000000f00 */
[----:B------:R-:W-:Y:S01]  /*00a0*/  IMAD.MOV.U32 R9, RZ, RZ, 0x3ed0ee25 ;  /* 0x3ed0ee25ff097424 */ /* 0x000fe200078e00ff */
[----:B------:R-:W-:Y:S01]  /*00b0*/  UMOV UR6, 0x0 ;  /* 0x0000000000067882 */ /* 0x000fe20000000000 */
[----:B------:R-:W-:Y:S01]  /*00c0*/  IMAD.MOV.U32 R13, RZ, RZ, 0x3fe62e42 ;  /* 0x3fe62e42ff0d7424 */ /* 0x000fe200078e00ff */
[----:B------:R-:W-:Y:S01]  /*00d0*/  UMOV UR7, 0x40180000 ;  /* 0x4018000000077882 */ /* 0x000fe20000000000 */
[----:B------:R-:W-:-:S02]  /*00e0*/  IMAD.MOV.U32 R14, RZ, RZ, -0x105c611 ;  /* 0xfefa39efff0e7424 */ /* 0x000fc400078e00ff */
[----:B------:R-:W-:Y:S01]  /*00f0*/  IMAD.MOV.U32 R15, RZ, RZ, 0x3fe62e42 ;  /* 0x3fe62e42ff0f7424 */ /* 0x000fe200078e00ff */
[----:B0-----:R-:W-:-:S08]  /*0100*/  DFMA R2, R6, -R2, 1 ;  /* 0x3ff000000602742b */ /* 0x001fd00000000802 */
[----:B------:R-:W-:-:S08]  /*0110*/  DFMA R2, R2, R2, R2 ;  /* 0x000000020202722b */ /* 0x000fd00000000002 */
[----:B------:R-:W-:-:S08]  /*0120*/  DFMA R6, R6, R2, R6 ;  /* 0x000000020606722b */ /* 0x000fd00000000006 */
[----:B------:R-:W-:-:S08]  /*0130*/  DMUL R2, R6, -0.21875 ;  /* 0xbfcc000006027828 */ /* 0x000fd00000000000 */
[----:B------:R-:W-:-:S08]  /*0140*/  DFMA R2, R6, -0.21875, R2 ;  /* 0xbfcc00000602782b */ /* 0x000fd00000000002 */
[C---:B------:R-:W-:Y:S02]  /*0150*/  DMUL R4, R2.reuse, R2 ;  /* 0x0000000202047228 */ /* 0x040fe40000000000 */
[----:B------:R-:W-:Y:S02]  /*0160*/  DADD R10, -R2, -0.21875 ;  /* 0xbfcc0000020a7429 */ /* 0x000fe40000000100 */
[----:B------:R-:W-:-:S04]  /*0170*/  DFMA R12, R12, UR6, R2 ;  /* 0x000000060c0c7c2b */ /* 0x000fc80008000002 */
[----:B------:R-:W-:Y:S01]  /*0180*/  DFMA R8, R4, UR4, R8 ;  /* 0x0000000404087c2b */ /* 0x000fe20008000008 */
[----:B------:R-:W-:Y:S01]  /*0190*/  UMOV UR4, 0x9f02676f ;  /* 0x9f02676f00047882 */ /* 0x000fe20000000000 */
[----:B------:R-:W-:Y:S01]  /*01a0*/  UMOV UR5, 0x3ef3b266 ;  /* 0x3ef3b26600057882 */ /* 0x000fe20000000000 */
[----:B------:R-:W-:-:S05]  /*01b0*/  DADD R10, R10, R10 ;  /* 0x000000000a0a7229 */ /* 0x000fca000000000a */
[----:B------:R-:W-:Y:S01]  /*01c0*/  DFMA R8, R4, R8, UR4 ;  /* 0x0000000404087e2b */ /* 0x000fe20008000008 */
[----:B------:R-:W-:Y:S01]  /*01d0*/  UMOV UR4, 0xa9ab0956 ;  /* 0xa9ab095600047882 */ /* 0x000fe20000000000 */
[----:B------:R-:W-:Y:S01]  /*01e0*/  UMOV UR5, 0x3f1745cb ;  /* 0x3f1745cb00057882 */ /* 0x000fe20000000000 */
[----:B------:R-:W-:-:S05]  /*01f0*/  DFMA R10, -R2, -0.21875, R10 ;  /* 0xbfcc0000020a782b */ /* 0x000fca000000010a */
[----:B------:R-:W-:Y:S01]  /*0200*/  DFMA R8, R4, R8, UR4 ;  /* 0x0000000404087e2b */ /* 0x000fe20008000008 */
[----:B------:R-:W-:Y:S01]  /*0210*/  UMOV UR4, 0x2d1b5154 ;  /* 0x2d1b515400047882 */ /* 0x000fe20000000000 */
[----:B------:R-:W-:Y:S01]  /*0220*/  UMOV UR5, 0x3f3c71c7 ;  /* 0x3f3c71c700057882 */ /* 0x000fe20000000000 */
[----:B------:R-:W-:Y:S02]  /*0230*/  DMUL R10, R6, R10 ;  /* 0x0000000a060a7228 */ /* 0x000fe40000000000 */
[----:B------:R-:W-:-:S03]  /*0240*/  DFMA R6, -R14, 6, R12 ;  /* 0x401800000e06782b */ /* 0x000fc6000000010c */
[----:B------:R-:W-:Y:S01]  /*0250*/  DFMA R8, R4, R8, UR4 ;  /* 0x0000000404087e2b */ /* 0x000fe20008000008 */
[----:B------:R-:W-:Y:S01]  /*0260*/  UMOV UR4, 0x923be72d ;  /* 0x923be72d00047882 */ /* 0x000fe20000000000 */
[----:B------:R-:W-:-:S03]  /*0270*/  UMOV UR5, 0x3f624924 ;  /* 0x3f62492400057882 */ /* 0x000fc60000000000 */
[----:B------:R-:W-:-:S03]  /*0280*/  DADD R6, -R2, R6 ;  /* 0x0000000002067229 */ /* 0x000fc60000000106 */
[----:B------:R-:W-:Y:S01]  /*0290*/  DFMA R8, R4, R8, UR4 ;  /* 0x0000000404087e2b */ /* 0x000fe20008000008 */
[----:B------:R-:W-:Y:S01]  /*02a0*/  UMOV UR4, 0x9999a3c4 ;  /* 0x9999a3c400047882 */ /* 0x000fe20000000000 */
[----:B------:R-:W-:-:S06]  /*02b0*/  UMOV UR5, 0x3f899999 ;  /* 0x3f89999900057882 */ /* 0x000fcc0000000000 */
[----:B------:R-:W-:Y:S01]  /*02c0*/  DFMA R8, R4, R8, UR4 ;  /* 0x0000000404087e2b */ /* 0x000fe20008000008 */
[----:B------:R-:W-:Y:S01]  /*02d0*/  UMOV UR4, 0x55555554 ;  /* 0x5555555400047882 */ /* 0x000fe20000000000 */
[----:B------:R-:W-:-:S06]  /*02e0*/  UMOV UR5, 0x3fb55555 ;  /* 0x3fb5555500057882 */ /* 0x000fcc0000000000 */
[C---:B------:R-:W-:Y:S01]  /*02f0*/  DFMA R8, R4.reuse, R8, UR4 ;  /* 0x0000000404087e2b */ /* 0x040fe20008000008 */
[----:B------:R-:W1:Y:S07]  /*0300*/  LDCU UR4, c[0x0][0x390] ;  /* 0x00007200ff0477ac */ /* 0x000e6e0008000800 */
[----:B------:R-:W-:-:S08]  /*0310*/  DMUL R8, R4, R8 ;  /* 0x0000000804087228 */ /* 0x000fd00000000000 */
[----:B------:R-:W-:Y:S01]  /*0320*/  DFMA R8, R2, R8, R10 ;  /* 0x000000080208722b */ /* 0x000fe2000000000a */
[----:B------:R-:W-:Y:S01]  /*0330*/  IMAD.MOV.U32 R2, RZ, RZ, 0x3b39803f ;  /* 0x3b39803fff027424 */ /* 0x000fe200078e00ff */
[----:B-1----:R-:W-:Y:S02]  /*0340*/  ISETP.GE.AND P0, PT, R0, UR4, PT ;  /* 0x0000000400007c0c */ /* 0x002fe4000bf06270 */
[----:B------:R-:W-:-:S04]  /*0350*/  MOV R3, 0x3c7abc9e ;  /* 0x3c7abc9e00037802 */ /* 0x000fc80000000f00 */
[----:B------:R-:W-:-:S08]  /*0360*/  DADD R6, R8, -R6 ;  /* 0x0000000008067229 */ /* 0x000fd00000000806 */
[----:B------:R-:W-:Y:S01]  /*0370*/  DFMA R6, R2, UR6, R6 ;  /* 0x0000000602067c2b */ /* 0x000fe20008000006 */
[----:B------:R-:W-:Y:S10]  /*0380*/  @P0 EXIT ;  /* 0x000000000000094d */ /* 0x000ff40003800000 */
[----:B------:R-:W0:Y:S02]  /*0390*/  LDC R4, c[0x0][0x3a8] ;  /* 0x0000ea00ff047b82 */ /* 0x000e240000000800 */
[----:B0-----:R-:W-:-:S13]  /*03a0*/  ISETP.GE.AND P0, PT, R4, 0x1, PT ;  /* 0x000000010400780c */ /* 0x001fda0003f06270 */
[----:B------:R-:W-:Y:S05]  /*03b0*/  @!P0 EXIT ;  /* 0x000000000000894d */ /* 0x000fea0003800000 */
[----:B------:R-:W0:Y:S01]  /*03c0*/  LDCU UR4, c[0x0][0x370] ;  /* 0x00006e00ff0477ac */ /* 0x000e220008000800 */
[----:B------:R-:W-:Y:S01]  /*03d0*/  DADD R6, R12, R6 ;  /* 0x000000000c067229 */ /* 0x000fe20000000006 */
[----:B------:R-:W-:Y:S01]  /*03e0*/  IMAD.MOV.U32 R3, RZ, RZ, R0 ;  /* 0x000000ffff037224 */ /* 0x000fe200078e0000 */
[----:B------:R-:W0:Y:S01]  /*03f0*/  LDCU UR5, c[0x0][0x360] ;  /* 0x00006c00ff0577ac */ /* 0x000e220008000800 */
[----:B------:R-:W-:Y:S01]  /*0400*/  IMAD.MOV R4, RZ, RZ, -R4 ;  /* 0x000000ffff047224 */ /* 0x000fe200078e0a04 */
[----:B------:R-:W1:Y:S04]  /*0410*/  LDCU.64 UR6, c[0x0][0x358] ;  /* 0x00006b00ff0677ac */ /* 0x000e680008000a00 */
[----:B------:R-:W-:Y:S01]  /*0420*/  DMUL R10, R6, 0.001953125 ;  /* 0x3f600000060a7828 */ /* 0x000fe20000000000 */
[----:B0-----:R-:W-:-:S12]  /*0430*/  UIMAD UR4, UR4, UR5, URZ ;  /* 0x00000005040472a4 */ /* 0x001fd8000f8e02ff */
.L_x_11:
[----:B0-----:R-:W0:Y:S01]  /*0440*/  LDC.64 R12, c[0x0][0x380] ;  /* 0x0000e000ff0c7b82 */ /* 0x001e220000000a00 */
[----:B------:R-:W2:Y:S01]  /*0450*/  LDCU UR5, c[0x0][0x390] ;  /* 0x00007200ff0577ac */ /* 0x000ea20008000800 */
[----:B------:R-:W3:Y:S06]  /*0460*/  LDCU.64 UR8, c[0x0][0x398] ;  /* 0x00007300ff0877ac */ /* 0x000eec0008000a00 */
[----:B------:R-:W4:Y:S01]  /*0470*/  LDC.64 R14, c[0x0][0x388] ;  /* 0x0000e200ff0e7b82 */ /* 0x000f220000000a00 */
[----:B------:R-:W2:Y:S01]  /*0480*/  LDCU.64 UR10, c[0x0][0x3a0] ;  /* 0x00007400ff0a77ac */ /* 0x000ea20008000a00 */
[----:B0-----:R-:W-:-:S06]  /*0490*/  IMAD.WIDE R12, R3, 0x8, R12 ;  /* 0x00000008030c7825 */ /* 0x001fcc00078e020c */
[----:B-1----:R-:W5:Y:S01]  /*04a0*/  LDG.E.64 R12, desc[UR6][R12.64] ;  /* 0x000000060c0c7981 */ /* 0x002f62000c1e1b00 */
[----:B----4-:R-:W-:-:S06]  /*04b0*/  IMAD.WIDE R14, R3, 0x8, R14 ;  /* 0x00000008030e7825 */ /* 0x010fcc00078e020e */
[----:B------:R-:W5:Y:S01]  /*04c0*/  LDG.E.64 R14, desc[UR6][R14.64] ;  /* 0x000000060e0e7981 */ /* 0x000f62000c1e1b00 */
[----:B------:R-:W-:Y:S01]  /*04d0*/  VIADD R3, R3, UR4 ;  /* 0x0000000403037c36 */ /* 0x000fe20008000000 */
[----:B---3--:R-:W-:Y:S01]  /*04e0*/  MOV R7, UR9 ;  /* 0x0000000900077c02 */ /* 0x008fe20008000f00 */
[----:B------:R-:W-:Y:S02]  /*04f0*/  IMAD.U32 R6, RZ, RZ, UR8 ;  /* 0x00000008ff067e24 */ /* 0x000fe4000f8e00ff */
[----:B--2---:R-:W-:Y:S01]  /*0500*/  IMAD.U32 R8, RZ, RZ, UR10 ;  /* 0x0000000aff087e24 */ /* 0x004fe2000f8e00ff */
[----:B------:R-:W-:Y:S01]  /*0510*/  ISETP.GE.AND P1, PT, R3, UR5, PT ;  /* 0x0000000503007c0c */ /* 0x000fe2000bf26270 */
[----:B------:R-:W-:Y:S02]  /*0520*/  IMAD.U32 R9, RZ, RZ, UR11 ;  /* 0x0000000bff097e24 */ /* 0x000fe4000f8e00ff */
[----:B------:R-:W-:-:S10]  /*0530*/  IMAD.MOV.U32 R5, RZ, RZ, R4 ;  /* 0x000000ffff057224 */ /* 0x000fd400078e0004 */
.L_x_10:
[----:B0-----:R-:W2:Y:S04]  /*0540*/  LDG.E.64 R18, desc[UR6][R8.64] ;  /* 0x0000000608127981 */ /* 0x001ea8000c1e1b00 */
[----:B------:R-:W3:Y:S01]  /*0550*/  LDG.E.64 R16, desc[UR6][R6.64] ;  /* 0x0000000606107981 */ /* 0x000ee2000c1e1b00 */
[----:B------:R-:W-:Y:S01]  /*0560*/  MOV R22, 0x0 ;  /* 0x0000000000167802 */ /* 0x000fe20000000f00 */
[----:B------:R-:W-:Y:S01]  /*0570*/  IMAD.MOV.U32 R23, RZ, RZ, 0x3fd80000 ;  /* 0x3fd80000ff177424 */ /* 0x000fe200078e00ff */
[----:B------:R-:W-:Y:S05]  /*0580*/  YIELD ;  /* 0x0000000000007946 */ /* 0x000fea0003800000 */
[----:B------:R-:W-:Y:S01]  /*0590*/  VIADD R5, R5, 0x1 ;  /* 0x0000000105057836 */ /* 0x000fe20000000000 */
[----:B------:R-:W-:Y:S04]  /*05a0*/  BSSY.RECONVERGENT B0, `(.L_x_0) ;  /* 0x0000016000007945 */ /* 0x000fe80003800200 */
[----:B------:R-:W-:Y:S01]  /*05b0*/  ISETP.NE.AND P2, PT, R5, RZ, PT ;  /* 0x000000ff0500720c */ /* 0x000fe20003f45270 */
[----:B--2--5:R-:W-:-:S02]  /*05c0*/  DADD R18, R14, -R18 ;  /* 0x000000000e127229 */ /* 0x024fc40000000812 */
[----:B---3--:R-:W-:-:S06]  /*05d0*/  DADD R16, R12, -R16 ;  /* 0x000000000c107229 */ /* 0x008fcc0000000810 */
[----:B------:R-:W-:-:S08]  /*05e0*/  DMUL R18, R18, R18 ;  /* 0x0000001212127228 */ /* 0x000fd00000000000 */
[----:B------:R-:W-:-:S06]  /*05f0*/  DFMA R16, R16, R16, R18 ;  /* 0x000000101010722b */ /* 0x000fcc0000000012 */
[----:B------:R-:W0:Y:S04]  /*0600*/  MUFU.RSQ64H R19, R17 ;  /* 0x0000001100137308 */ /* 0x000e280000001c00 */
[----:B------:R-:W-:-:S05]  /*0610*/  VIADD R18, R17, 0xfcb00000 ;  /* 0xfcb0000011127836 */ /* 0x000fca0000000000 */
[----:B------:R-:W-:Y:S01]  /*0620*/  ISETP.GE.U32.AND P0, PT, R18, 0x7ca00000, PT ;  /* 0x7ca000001200780c */ /* 0x000fe20003f06070 */
[----:B0-----:R-:W-:-:S08]  /*0630*/  DMUL R20, R18, R18 ;  /* 0x0000001212147228 */ /* 0x001fd00000000000 */
[----:B------:R-:W-:-:S08]  /*0640*/  DFMA R20, R16, -R20, 1 ;  /* 0x3ff000001014742b */ /* 0x000fd00000000814 */
[----:B------:R-:W-:Y:S02]  /*0650*/  DFMA R22, R20, R22, 0.5 ;  /* 0x3fe000001416742b */ /* 0x000fe40000000016 */
[----:B------:R-:W-:-:S08]  /*0660*/  DMUL R20, R18, R20 ;  /* 0x0000001412147228 */ /* 0x000fd00000000000 */
[----:B------:R-:W-:-:S08]  /*0670*/  DFMA R28, R22, R20, R18 ;  /* 0x00000014161c722b */ /* 0x000fd00000000012 */
[----:B------:R-:W-:Y:S02]  /*0680*/  DMUL R22, R16, R28 ;  /* 0x0000001c10167228 */ /* 0x000fe40000000000 */
[----:B------:R-:W-:Y:S02]  /*0690*/  VIADD R27, R29, 0xfff00000 ;  /* 0xfff000001d1b7836 */ /* 0x000fe40000000000 */
[----:B------:R-:W-:-:S04]  /*06a0*/  IMAD.MOV.U32 R26, RZ, RZ, R28 ;  /* 0x000000ffff1a7224 */ /* 0x000fc800078e001c */
[----:B------:R-:W-:-:S08]  /*06b0*/  DFMA R24, R22, -R22, R16 ;  /* 0x800000161618722b */ /* 0x000fd00000000010 */
[----:B------:R-:W-:Y:S01]  /*06c0*/  DFMA R20, R24, R26, R22 ;  /* 0x0000001a1814722b */ /* 0x000fe20000000016 */
[----:B------:R-:W-:Y:S10]  /*06d0*/  @!P0 BRA `(.L_x_1) ;  /* 0x0000000000088947 */ /* 0x000ff40003800000 */
[----:B------:R-:W-:-:S07]  /*06e0*/  MOV R0, 0x700 ;  /* 0x0000070000007802 */ /* 0x000fce0000000f00 */
[----:B------:R-:W-:Y:S05]  /*06f0*/  CALL.REL.NOINC `($__internal_1_$__cuda_sm20_dsqrt_rn_f64_mediumpath_v1) ;  /* 0x0000000c00d07944 */ /* 0x000fea0003c00000 */
.L_x_1:
[----:B------:R-:W-:Y:S05]  /*0700*/  BSYNC.RECONVERGENT B0 ;  /* 0x0000000000007941 */ /* 0x000fea0003800200 */
.L_x_0:
[C---:B------:R-:W-:Y:S01]  /*0710*/  DSETP.GTU.AND P0, PT, R20.reuse, 5, PT ;  /* 0x401400001400742a */ /* 0x040fe20003f0c000 */
[----:B------:R-:W-:Y:S01]  /*0720*/  UMOV UR8, 0x9999999a ;  /* 0x9999999a00087882 */ /* 0x000fe20000000000 */
[----:B------:R-:W-:Y:S01]  /*0730*/  UMOV UR9, 0x3fb99999 ;  /* 0x3fb9999900097882 */ /* 0x000fe20000000000 */
[----:B------:R-:W-:Y:S03]  /*0740*/  BSSY.RECONVERGENT B0, `(.L_x_2) ;  /* 0x000008d000007945 */ /* 0x000fe60003800200 */
[----:B------:R-:W-:-:S14]  /*0750*/  DSETP.LEU.OR P0, PT, R20, UR8, P0 ;  /* 0x0000000814007e2a */ /* 0x000fdc000870b400 */
[----:B------:R-:W-:Y:S05]  /*0760*/  @P0 BRA `(.L_x_3) ;  /* 0x0000000800280947 */ /* 0x000fea0003800000 */
[----:B------:R-:W0:Y:S01]  /*0770*/  MUFU.RCP64H R19, 0.099999964237213134766 ;  /* 0x3fb9999900137908 */ /* 0x000e220000001800 */
[----:B------:R-:W-:Y:S01]  /*0780*/  MOV R16, 0x9999999a ;  /* 0x9999999a00107802 */ /* 0x000fe20000000f00 */
[----:B------:R-:W-:Y:S01]  /*0790*/  IMAD.MOV.U32 R17, RZ, RZ, 0x3fb99999 ;  /* 0x3fb99999ff117424 */ /* 0x000fe200078e00ff */
[----:B------:R-:W-:Y:S01]  /*07a0*/  FSETP.GEU.AND P3, PT, |R21|, 6.5827683646048100446e-37, PT ;  /* 0x036000001500780b */ /* 0x000fe20003f6e200 */
[----:B------:R-:W-:Y:S01]  /*07b0*/  IMAD.MOV.U32 R18, RZ, RZ, 0x1 ;  /* 0x00000001ff127424 */ /* 0x000fe200078e00ff */
[----:B------:R-:W-:Y:S05]  /*07c0*/  BSSY.RECONVERGENT B1, `(.L_x_4) ;  /* 0x0000012000017945 */ /* 0x000fea0003800200 */
[----:B0-----:R-:W-:-:S08]  /*07d0*/  DFMA R22, R18, -R16, 1 ;  /* 0x3ff000001216742b */ /* 0x001fd00000000810 */
[----:B------:R-:W-:-:S08]  /*07e0*/  DFMA R22, R22, R22, R22 ;  /* 0x000000161616722b */ /* 0x000fd00000000016 */
[----:B------:R-:W-:-:S08]  /*07f0*/  DFMA R22, R18, R22, R18 ;  /* 0x000000161216722b */ /* 0x000fd00000000012 */
[----:B------:R-:W-:-:S08]  /*0800*/  DFMA R18, R22, -R16, 1 ;  /* 0x3ff000001612742b */ /* 0x000fd00000000810 */
[----:B------:R-:W-:-:S08]  /*0810*/  DFMA R18, R22, R18, R22 ;  /* 0x000000121612722b */ /* 0x000fd00000000016 */
[----:B------:R-:W-:-:S08]  /*0820*/  DMUL R22, R18, R20 ;  /* 0x0000001412167228 */ /* 0x000fd00000000000 */
[----:B------:R-:W-:-:S08]  /*0830*/  DFMA R16, R22, -R16, R20 ;  /* 0x800000101610722b */ /* 0x000fd00000000014 */
[----:B------:R-:W-:-:S10]  /*0840*/  DFMA R16, R18, R16, R22 ;  /* 0x000000101210722b */ /* 0x000fd40000000016 */
[----:B------:R-:W-:-:S05]  /*0850*/  FFMA R0, RZ, 1.4499999284744262695, R17 ;  /* 0x3fb99999ff007823 */ /* 0x000fca0000000011 */
[----:B------:R-:W-:-:S13]  /*0860*/  FSETP.GT.AND P0, PT, |R0|, 1.469367938527859385e-39, PT ;  /* 0x001000000000780b */ /* 0x000fda0003f04200 */
[----:B------:R-:W-:Y:S05]  /*0870*/  @P0 BRA P3, `(.L_x_5) ;  /* 0x0000000000180947 */ /* 0x000fea0001800000 */
[----:B------:R-:W-:Y:S01]  /*0880*/  IMAD.MOV.U32 R18, RZ, RZ, -0x66666666 ;  /* 0x9999999aff127424 */ /* 0x000fe200078e00ff */
[----:B------:R-:W-:Y:S01]  /*0890*/  MOV R2, 0x8c0 ;  /* 0x000008c000027802 */ /* 0x000fe20000000f00 */
[----:B------:R-:W-:-:S07]  /*08a0*/  IMAD.MOV.U32 R19, RZ, RZ, 0x3fb99999 ;  /* 0x3fb99999ff137424 */ /* 0x000fce00078e00ff */
[----:B------:R-:W-:Y:S05]  /*08b0*/  CALL.REL.NOINC `($__internal_0_$__cuda_sm20_div_rn_f64_full) ;  /* 0x0000000400f47944 */ /* 0x000fea0003c00000 */
[----:B------:R-:W-:Y:S01]  /*08c0*/  MOV R16, R24 ;  /* 0x0000001800107202 */ /* 0x000fe20000000f00 */
[----:B------:R-:W-:-:S07]  /*08d0*/  IMAD.MOV.U32 R17, RZ, RZ, R25 ;  /* 0x000000ffff117224 */ /* 0x000fce00078e0019 */
.L_x_5:
[----:B------:R-:W-:Y:S05]  /*08e0*/  BSYNC.RECONVERGENT B1 ;  /* 0x0000000000017941 */ /* 0x000fea0003800200 */
.L_x_4:
[----:B------:R-:W-:Y:S01]  /*08f0*/  ISETP.GT.AND P0, PT, R17, 0xfffff, PT ;  /* 0x000fffff1100780c */ /* 0x000fe20003f04270 */
[----:B------:R-:W-:Y:S01]  /*0900*/  IMAD.MOV.U32 R18, RZ, RZ, R16 ;  /* 0x000000ffff127224 */ /* 0x000fe200078e0010 */
[----:B------:R-:W0:Y:S01]  /*0910*/  MUFU.RCP64H R21, R11 ;  /* 0x0000000b00157308 */ /* 0x000e220000001800 */
[--C-:B------:R-:W-:Y:S01]  /*0920*/  IMAD.MOV.U32 R19, RZ, RZ, R17.reuse ;  /* 0x000000ffff137224 */ /* 0x100fe200078e0011 */
[----:B------:R-:W-:Y:S01]  /*0930*/  BSSY.RECONVERGENT B1, `(.L_x_6) ;  /* 0x0000057000017945 */ /* 0x000fe20003800200 */
[----:B------:R-:W-:Y:S02]  /*0940*/  IMAD.MOV.U32 R0, RZ, RZ, R17 ;  /* 0x000000ffff007224 */ /* 0x000fe400078e0011 */
[----:B------:R-:W-:-:S06]  /*0950*/  IMAD.MOV.U32 R20, RZ, RZ, 0x1 ;  /* 0x00000001ff147424 */ /* 0x000fcc00078e00ff */
[----:B------:R-:W-:Y:S02]  /*0960*/  @!P0 DMUL R18, R18, 1.80143985094819840000e+16 ;  /* 0x4350000012128828 */ /* 0x000fe40000000000 */
[----:B0-----:R-:W-:-:S08]  /*0970*/  DFMA R22, -R10, R20, 1 ;  /* 0x3ff000000a16742b */ /* 0x001fd00000000114 */
[----:B------:R-:W-:Y:S01]  /*0980*/  @!P0 MOV R0, R19 ;  /* 0x0000001300008202 */ /* 0x000fe20000000f00 */
[----:B------:R-:W-:-:S04]  /*0990*/  DFMA R22, R22, R22, R22 ;  /* 0x000000161616722b */ /* 0x000fc80000000016 */
[----:B------:R-:W-:-:S05]  /*09a0*/  VIADD R2, R0, 0xffffffff ;  /* 0xffffffff00027836 */ /* 0x000fca0000000000 */
[----:B------:R-:W-:Y:S01]  /*09b0*/  ISETP.GE.U32.AND P3, PT, R2, 0x7fefffff, PT ;  /* 0x7fefffff0200780c */ /* 0x000fe20003f66070 */
[----:B------:R-:W-:Y:S01]  /*09c0*/  DFMA R22, R20, R22, R20 ;  /* 0x000000161416722b */ /* 0x000fe20000000014 */
[----:B------:R-:W-:Y:S01]  /*09d0*/  MOV R2, R16 ;  /* 0x0000001000027202 */ /* 0x000fe20000000f00 */
[----:B------:R-:W-:-:S06]  /*09e0*/  @!P0 IMAD.MOV.U32 R2, RZ, RZ, R18 ;  /* 0x000000ffff028224 */ /* 0x000fcc00078e0012 */
[----:B------:R-:W-:-:S04]  /*09f0*/  DFMA R24, -R10, R22, 1 ;  /* 0x3ff000000a18742b */ /* 0x000fc80000000116 */
[----:B------:R-:W-:Y:S01]  /*0a00*/  @P3 IMAD.MOV.U32 R20, RZ, RZ, 0x0 ;  /* 0x00000000ff143424 */ /* 0x000fe200078e00ff */
[----:B------:R-:W-:Y:S01]  /*0a10*/  @P3 LOP3.LUT P4, RZ, R19, 0x7fffffff, RZ, 0xc0, !PT ;  /* 0x7fffffff13ff3812 */ /* 0x000fe2000788c0ff */
[----:B------:R-:W-:Y:S02]  /*0a20*/  @P3 IMAD.MOV.U32 R21, RZ, RZ, 0x7ff00000 ;  /* 0x7ff00000ff153424 */ /* 0x000fe400078e00ff */
[----:B------:R-:W-:Y:S01]  /*0a30*/  DFMA R16, R22, R24, R22 ;  /* 0x000000181610722b */ /* 0x000fe20000000016 */
[----:B------:R-:W-:-:S03]  /*0a40*/  IMAD.MOV.U32 R23, RZ, RZ, -0x3ff ;  /* 0xfffffc01ff177424 */ /* 0x000fc600078e00ff */
[----:B------:R-:W-:Y:S01]  /*0a50*/  @P3 DFMA R20, R18, R20, +INF ;  /* 0x7ff000001214342b */ /* 0x000fe20000000014 */
[----:B------:R-:W-:-:S09]  /*0a60*/  @!P0 IMAD.MOV.U32 R23, RZ, RZ, -0x435 ;  /* 0xfffffbcbff178424 */ /* 0x000fd200078e00ff */
[----:B------:R-:W-:Y:S02]  /*0a70*/  @P3 FSEL R26, R20, RZ, P4 ;  /* 0x000000ff141a3208 */ /* 0x000fe40002000000 */
[----:B------:R-:W-:Y:S01]  /*0a80*/  @P3 FSEL R27, R21, -QNAN , P4 ;  /* 0xfff00000151b3808 */ /* 0x000fe20002000000 */
[----:B------:R-:W-:Y:S06]  /*0a90*/  @P3 BRA `(.L_x_7) ;  /* 0x0000000400003947 */ /* 0x000fec0003800000 */
[----:B------:R-:W-:Y:S01]  /*0aa0*/  LOP3.LUT R18, R0, 0xfffff, RZ, 0xc0, !PT ;  /* 0x000fffff00127812 */ /* 0x000fe200078ec0ff */
[----:B------:R-:W-:Y:S01]  /*0ab0*/  IMAD.MOV.U32 R24, RZ, RZ, R2 ;  /* 0x000000ffff187224 */ /* 0x000fe200078e0002 */
[----:B------:R-:W-:Y:S01]  /*0ac0*/  UMOV UR8, 0x3ae80f1e ;  /* 0x3ae80f1e00087882 */ /* 0x000fe20000000000 */
[----:B------:R-:W-:Y:S01]  /*0ad0*/  IMAD.MOV.U32 R32, RZ, RZ, RZ ;  /* 0x000000ffff207224 */ /* 0x000fe200078e00ff */
[----:B------:R-:W-:Y:S01]  /*0ae0*/  LOP3.LUT R25, R18, 0x3ff00000, RZ, 0xfc, !PT ;  /* 0x3ff0000012197812 */ /* 0x000fe200078efcff */
[----:B------:R-:W-:Y:S01]  /*0af0*/  IMAD.MOV.U32 R28, RZ, RZ, -0x748574fc ;  /* 0x8b7a8b04ff1c7424 */ /* 0x000fe200078e00ff */
[----:B------:R-:W-:Y:S01]  /*0b00*/  UMOV UR9, 0x3eb1380b ;  /* 0x3eb1380b00097882 */ /* 0x000fe20000000000 */
[----:B------:R-:W-:Y:S01]  /*0b10*/  IMAD.MOV.U32 R29, RZ, RZ, 0x3ed0ee25 ;  /* 0x3ed0ee25ff1d7424 */ /* 0x000fe200078e00ff */
[----:B------:R-:W-:Y:S01]  /*0b20*/  ISETP.GE.U32.AND P0, PT, R25, 0x3ff6a09f, PT ;  /* 0x3ff6a09f1900780c */ /* 0x000fe20003f06070 */
[----:B------:R-:W-:Y:S01]  /*0b30*/  UMOV UR10, 0x9999a3c4 ;  /* 0x9999a3c4000a7882 */ /* 0x000fe20000000000 */
[----:B------:R-:W-:Y:S01]  /*0b40*/  LEA.HI R23, R0, R23, RZ, 0xc ;  /* 0x0000001700177211 */ /* 0x000fe200078f60ff */
[----:B------:R-:W-:-:S10]  /*0b50*/  UMOV UR11, 0x3f899999 ;  /* 0x3f899999000b7882 */ /* 0x000fd40000000000 */
[----:B------:R-:W-:Y:S02]  /*0b60*/  @P0 IADD3 R19, PT, PT, R25, -0x100000, RZ ;  /* 0xfff0000019130810 */ /* 0x000fe40007ffe0ff */
[----:B------:R-:W-:-:S03]  /*0b70*/  @P0 IADD3 R23, PT, PT, R23, 0x1, RZ ;  /* 0x0000000117170810 */ /* 0x000fc60007ffe0ff */
[----:B------:R-:W-:Y:S01]  /*0b80*/  @P0 IMAD.MOV.U32 R25, RZ, RZ, R19 ;  /* 0x000000ffff190224 */ /* 0x000fe200078e0013 */
[----:B------:R-:W-:Y:S01]  /*0b90*/  LOP3.LUT R22, R23, 0x80000000, RZ, 0x3c, !PT ;  /* 0x8000000017167812 */ /* 0x000fe200078e3cff */
[----:B------:R-:W-:-:S04]  /*0ba0*/  IMAD.MOV.U32 R23, RZ, RZ, 0x43300000 ;  /* 0x43300000ff177424 */ /* 0x000fc800078e00ff */
[C---:B------:R-:W-:Y:S02]  /*0bb0*/  DADD R26, R24.reuse, 1 ;  /* 0x3ff00000181a7429 */ /* 0x040fe40000000000 */
[----:B------:R-:W-:-:S04]  /*0bc0*/  DADD R24, R24, -1 ;  /* 0xbff0000018187429 */ /* 0x000fc80000000000 */
[----:B------:R-:W0:Y:S02]  /*0bd0*/  MUFU.RCP64H R33, R27 ;  /* 0x0000001b00217308 */ /* 0x000e240000001800 */
[----:B0-----:R-:W-:-:S08]  /*0be0*/  DFMA R18, -R26, R32, 1 ;  /* 0x3ff000001a12742b */ /* 0x001fd00000000120 */
[----:B------:R-:W-:-:S08]  /*0bf0*/  DFMA R18, R18, R18, R18 ;  /* 0x000000121212722b */ /* 0x000fd00000000012 */
[----:B------:R-:W-:-:S08]  /*0c00*/  DFMA R32, R32, R18, R32 ;  /* 0x000000122020722b */ /* 0x000fd00000000020 */
[----:B------:R-:W-:-:S08]  /*0c10*/  DMUL R18, R24, R32 ;  /* 0x0000002018127228 */ /* 0x000fd00000000000 */
[----:B------:R-:W-:-:S08]  /*0c20*/  DFMA R18, R24, R32, R18 ;  /* 0x000000201812722b */ /* 0x000fd00000000012 */
[----:B------:R-:W-:-:S08]  /*0c30*/  DMUL R20, R18, R18 ;  /* 0x0000001212147228 */ /* 0x000fd00000000000 */
[----:B------:R-:W-:Y:S01]  /*0c40*/  DFMA R26, R20, UR8, R28 ;  /* 0x00000008141a7c2b */ /* 0x000fe2000800001c */
[----:B------:R-:W-:Y:S01]  /*0c50*/  UMOV UR8, 0x9f02676f ;  /* 0x9f02676f00087882 */ /* 0x000fe20000000000 */
[----:B------:R-:W-:-:S06]  /*0c60*/  UMOV UR9, 0x3ef3b266 ;  /* 0x3ef3b26600097882 */ /* 0x000fcc0000000000 */
[----:B------:R-:W-:Y:S01]  /*0c70*/  DFMA R26, R20, R26, UR8 ;  /* 0x00000008141a7e2b */ /* 0x000fe2000800001a */
[----:B------:R-:W-:Y:S01]  /*0c80*/  UMOV UR8, 0xa9ab0956 ;  /* 0xa9ab095600087882 */ /* 0x000fe20000000000 */
[----:B------:R-:W-:-:S06]  /*0c90*/  UMOV UR9, 0x3f1745cb ;  /* 0x3f1745cb00097882 */ /* 0x000fcc0000000000 */
[----:B------:R-:W-:Y:S01]  /*0ca0*/  DFMA R26, R20, R26, UR8 ;  /* 0x00000008141a7e2b */ /* 0x000fe2000800001a */
[----:B------:R-:W-:Y:S01]  /*0cb0*/  UMOV UR8, 0x2d1b5154 ;  /* 0x2d1b515400087882 */ /* 0x000fe20000000000 */
[----:B------:R-:W-:-:S06]  /*0cc0*/  UMOV UR9, 0x3f3c71c7 ;  /* 0x3f3c71c700097882 */ /* 0x000fcc0000000000 */
[----:B------:R-:W-:Y:S01]  /*0cd0*/  DFMA R28, R20, R26, UR8 ;  /* 0x00000008141c7e2b */ /* 0x000fe2000800001a */
[----:B------:R-:W-:Y:S01]  /*0ce0*/  UMOV UR8, 0x923be72d ;  /* 0x923be72d00087882 */ /* 0x000fe20000000000 */
[----:B------:R-:W-:Y:S01]  /*0cf0*/  UMOV UR9, 0x3f624924 ;  /* 0x3f62492400097882 */ /* 0x000fe20000000000 */
[----:B------:R-:W-:-:S05]  /*0d00*/  DADD R26, R24, -R18 ;  /* 0x00000000181a7229 */ /* 0x000fca0000000812 */
[----:B------:R-:W-:Y:S01]  /*0d10*/  DFMA R28, R20, R28, UR8 ;  /* 0x00000008141c7e2b */ /* 0x000fe2000800001c */
[----:B------:R-:W-:Y:S01]  /*0d20*/  UMOV UR8, 0x80000000 ;  /* 0x8000000000087882 */ /* 0x000fe20000000000 */
[----:B------:R-:W-:Y:S01]  /*0d30*/  UMOV UR9, 0x43300000 ;  /* 0x4330000000097882 */ /* 0x000fe20000000000 */
[----:B------:R-:W-:Y:S02]  /*0d40*/  DADD R26, R26, R26 ;  /* 0x000000001a1a7229 */ /* 0x000fe4000000001a */
[----:B------:R-:W-:Y:S01]  /*0d50*/  DADD R22, R22, -UR8 ;  /* 0x8000000816167e29 */ /* 0x000fe20008000000 */
[----:B------:R-:W-:Y:S01]  /*0d60*/  UMOV UR8, 0x55555554 ;  /* 0x5555555400087882 */ /* 0x000fe20000000000 */
[----:B------:R-:W-:Y:S01]  /*0d70*/  UMOV UR9, 0x3fb55555 ;  /* 0x3fb5555500097882 */ /* 0x000fe20000000000 */
[----:B------:R-:W-:Y:S01]  /*0d80*/  DFMA R28, R20, R28, UR10 ;  /* 0x0000000a141c7e2b */ /* 0x000fe2000800001c */
[----:B------:R-:W-:Y:S01]  /*0d90*/  UMOV UR10, 0xfefa39ef ;  /* 0xfefa39ef000a7882 */ /* 0x000fe20000000000 */
[----:B------:R-:W-:Y:S01]  /*0da0*/  UMOV UR11, 0x3fe62e42 ;  /* 0x3fe62e42000b7882 */ /* 0x000fe20000000000 */
[----:B------:R-:W-:-:S02]  /*0db0*/  DFMA R24, R24, -R18, R26 ;  /* 0x800000121818722b */ /* 0x000fc4000000001a */
[----:B------:R-:W-:-:S03]  /*0dc0*/  DFMA R26, R22, UR10, R18 ;  /* 0x0000000a161a7c2b */ /* 0x000fc60008000012 */
[----:B------:R-:W-:Y:S01]  /*0dd0*/  DFMA R28, R20, R28, UR8 ;  /* 0x00000008141c7e2b */ /* 0x000fe2000800001c */
[----:B------:R-:W-:Y:S01]  /*0de0*/  UMOV UR8, 0xfefa39ef ;  /* 0xfefa39ef00087882 */ /* 0x000fe20000000000 */
[----:B------:R-:W-:Y:S01]  /*0df0*/  UMOV UR9, 0x3fe62e42 ;  /* 0x3fe62e4200097882 */ /* 0x000fe20000000000 */
[----:B------:R-:W-:Y:S02]  /*0e00*/  DMUL R24, R32, R24 ;  /* 0x0000001820187228 */ /* 0x000fe40000000000 */
[----:B------:R-:W-:Y:S01]  /*0e10*/  DFMA R30, R22, -UR8, R26 ;  /* 0x80000008161e7c2b */ /* 0x000fe2000800001a */
[----:B------:R-:W-:Y:S01]  /*0e20*/  UMOV UR8, 0x3b39803f ;  /* 0x3b39803f00087882 */ /* 0x000fe20000000000 */
[----:B------:R-:W-:Y:S01]  /*0e30*/  UMOV UR9, 0x3c7abc9e ;  /* 0x3c7abc9e00097882 */ /* 0x000fe20000000000 */
[----:B------:R-:W-:-:S05]  /*0e40*/  DMUL R28, R20, R28 ;  /* 0x0000001c141c7228 */ /* 0x000fca0000000000 */
[----:B------:R-:W-:-:S03]  /*0e50*/  DADD R30, -R18, R30 ;  /* 0x00000000121e7229 */ /* 0x000fc6000000011e */
[----:B------:R-:W-:-:S08]  /*0e60*/  DFMA R24, R18, R28, R24 ;  /* 0x0000001c1218722b */ /* 0x000fd00000000018 */
[----:B------:R-:W-:-:S08]  /*0e70*/  DADD R24, R24, -R30 ;  /* 0x0000000018187229 */ /* 0x000fd0000000081e */
[----:B------:R-:W-:-:S08]  /*0e80*/  DFMA R24, R22, UR8, R24 ;  /* 0x0000000816187c2b */ /* 0x000fd00008000018 */
[----:B------:R-:W-:-:S11]  /*0e90*/  DADD R26, R26, R24 ;  /* 0x000000001a1a7229 */ /* 0x000fd60000000018 */
.L_x_7:
[----:B------:R-:W-:Y:S05]  /*0ea0*/  BSYNC.RECONVERGENT B1 ;  /* 0x0000000000017941 */ /* 0x000fea0003800200 */
.L_x_6:
[----:B------:R-:W-:Y:S01]  /*0eb0*/  DMUL R18, R16, R26 ;  /* 0x0000001a10127228 */ /* 0x000fe20000000000 */
[----:B------:R-:W-:Y:S01]  /*0ec0*/  FSETP.GEU.AND P3, PT, |R27|, 6.5827683646048100446e-37, PT ;  /* 0x036000001b00780b */ /* 0x000fe20003f6e200 */
[----:B------:R-:W-:Y:S06]  /*0ed0*/  BSSY.RECONVERGENT B1, `(.L_x_8) ;  /* 0x000000e000017945 */ /* 0x000fec0003800200 */
[----:B------:R-:W-:-:S08]  /*0ee0*/  DFMA R20, -R10, R18, R26 ;  /* 0x000000120a14722b */ /* 0x000fd0000000011a */
[----:B------:R-:W-:-:S10]  /*0ef0*/  DFMA R16, R16, R20, R18 ;  /* 0x000000141010722b */ /* 0x000fd40000000012 */
[----:B------:R-:W-:-:S05]  /*0f00*/  FFMA R0, RZ, R11, R17 ;  /* 0x0000000bff007223 */ /* 0x000fca0000000011 */
[----:B------:R-:W-:-:S13]  /*0f10*/  FSETP.GT.AND P0, PT, |R0|, 1.469367938527859385e-39, PT ;  /* 0x001000000000780b */ /* 0x000fda0003f04200 */
[----:B------:R-:W-:Y:S05]  /*0f20*/  @P0 BRA P3, `(.L_x_9) ;  /* 0x0000000000200947 */ /* 0x000fea0001800000 */
[----:B------:R-:W-:Y:S01]  /*0f30*/  IMAD.MOV.U32 R20, RZ, RZ, R26 ;  /* 0x000000ffff147224 */ /* 0x000fe200078e001a */
[----:B------:R-:W-:Y:S01]  /*0f40*/  MOV R19, R11 ;  /* 0x0000000b00137202 */ /* 0x000fe20000000f00 */
[----:B------:R-:W-:Y:S01]  /*0f50*/  IMAD.MOV.U32 R21, RZ, RZ, R27 ;  /* 0x000000ffff157224 */ /* 0x000fe200078e001b */
[----:B------:R-:W-:Y:S01]  /*0f60*/  MOV R2, 0xf90 ;  /* 0x00000f9000027802 */ /* 0x000fe20000000f00 */
[----:B------:R-:W-:-:S07]  /*0f70*/  IMAD.MOV.U32 R18, RZ, RZ, R10 ;  /* 0x000000ffff127224 */ /* 0x000fce00078e000a */
[----:B------:R-:W-:Y:S05]  /*0f80*/  CALL.REL.NOINC `($__internal_0_$__cuda_sm20_div_rn_f64_full) ;  /* 0x0000000000407944 */ /* 0x000fea0003c00000 */
[----:B------:R-:W-:Y:S02]  /*0f90*/  IMAD.MOV.U32 R16, RZ, RZ, R24 ;  /* 0x000000ffff107224 */ /* 0x000fe400078e0018 */
[----:B------:R-:W-:-:S07]  /*0fa0*/  IMAD.MOV.U32 R17, RZ, RZ, R25 ;  /* 0x000000ffff117224 */ /* 0x000fce00078e0019 */
.L_x_9:
[----:B------:R-:W-:Y:S05]  /*0fb0*/  BSYNC.RECONVERGENT B1 ;  /* 0x0000000000017941 */ /* 0x000fea0003800200 */
.L_x_8:
[----:B------:R-:W0:Y:S01]  /*0fc0*/  LDC.64 R18, c[0x0][0x3b0] ;  /* 0x0000ec00ff127b82 */ /* 0x000e220000000a00 */
[----:B------:R-:W0:Y:S01]  /*0fd0*/  F2I.F64.FLOOR R17, R16 ;  /* 0x0000001000117311 */ /* 0x000e220000305100 */
[----:B------:R-:W-:Y:S02]  /*0fe0*/  IMAD.MOV.U32 R21, RZ, RZ, 0x1 ;  /* 0x00000001ff157424 */ /* 0x000fe400078e00ff */
[----:B0-----:R-:W-:-:S05]  /*0ff0*/  IMAD.WIDE R18, R17, 0x4, R18 ;  /* 0x0000000411127825 */ /* 0x001fca00078e0212 */
[----:B------:R0:W-:Y:S02]  /*1000*/  REDG.E.ADD.STRONG.GPU desc[UR6][R18.64], R21 ;  /* 0x000000151200798e */ /* 0x0001e4000c12e106 */
.L_x_3:
[----:B------:R-:W-:Y:S05]  /*1010*/  BSYNC.RECONVERGENT B0 ;  /* 0x0000000000007941 */ /* 0x000fea0003800200 */
.L_x_2:
[----:B------:R-:W-:Y:S02]  /*1020*/  IADD3 R8, P0, PT, R8, 0x8, RZ ;  /* 0x0000000808087810 */ /* 0x000fe40007f1e0ff */
[----:B------:R-:W-:-:S03]  /*1030*/  IADD3 R6, P3, PT, R6, 0x8, RZ ;  /* 0x0000000806067810 */ /* 0x000fc60007f7e0ff */
[----:B------:R-:W-:Y:S01]  /*1040*/  IMAD.X R9, RZ, RZ, R9, P0 ;  /* 0x000000ffff097224 */ /* 0x000fe200000e0609 */
[----:B------:R-:W-:Y:S01]  /*1050*/  IADD3.X R7, PT, PT, RZ, R7, RZ, P3, !PT ;  /* 0x00000007ff077210 */ /* 0x000fe20001ffe4ff */
[----:B------:R-:W-:Y:S08]  /*1060*/  @P2 BRA `(.L_x_10) ;  /* 0xfffffff400342947 */ /* 0x000ff0000383ffff */
[----:B------:R-:W-:Y:S05]  /*1070*/  @!P1 BRA `(.L_x_11) ;  /* 0xfffffff000f09947 */ /* 0x000fea000383ffff */
[----:B------:R-:W-:Y:S05]  /*1080*/  EXIT ;  /* 0x000000000000794d */ /* 0x000fea0003800000 */
        .weak           $__internal_0_$__cuda_sm20_div_rn_f64_full
        .type           $__internal_0_$__cuda_sm20_div_rn_f64_full,@function
        .size           $__internal_0_$__cuda_sm20_div_rn_f64_full,($__internal_1_$__cuda_sm20_dsqrt_rn_f64_mediumpath_v1 - $__internal_0_$__cuda_sm20_div_rn_f64_full)
$__internal_0_$__cuda_sm20_div_rn_f64_full:
[C---:B------:R-:W-:Y:S01]  /*1090*/  FSETP.GEU.AND P0, PT, |R19|.reuse, 1.469367938527859385e-39, PT ;  /* 0x001000001300780b */ /* 0x040fe20003f0e200 */
[----:B------:R-:W-:Y:S01]  /*10a0*/  IMAD.MOV.U32 R22, RZ, RZ, 0x1 ;  /* 0x00000001ff167424 */ /* 0x000fe200078e00ff */
[----:B------:R-:W-:Y:S01]  /*10b0*/  LOP3.LUT R16, R19, 0x800fffff, RZ, 0xc0, !PT ;  /* 0x800fffff13107812 */ /* 0x000fe200078ec0ff */
[----:B------:R-:W-:Y:S01]  /*10c0*/  IMAD.MOV.U32 R0, RZ, RZ, 0x1ca00000 ;  /* 0x1ca00000ff007424 */ /* 0x000fe200078e00ff */
[C---:B------:R-:W-:Y:S01]  /*10d0*/  FSETP.GEU.AND P4, PT, |R21|.reuse, 1.469367938527859385e-39, PT ;  /* 0x001000001500780b */ /* 0x040fe20003f8e200 */
[----:B------:R-:W-:Y:S01]  /*10e0*/  BSSY.RECONVERGENT B2, `(.L_x_12) ;  /* 0x0000052000027945 */ /* 0x000fe20003800200 */
[----:B------:R-:W-:Y:S01]  /*10f0*/  LOP3.LUT R17, R16, 0x3ff00000, RZ, 0xfc, !PT ;  /* 0x3ff0000010117812 */ /* 0x000fe200078efcff */
[----:B------:R-:W-:Y:S01]  /*1100*/  IMAD.MOV.U32 R16, RZ, RZ, R18 ;  /* 0x000000ffff107224 */ /* 0x000fe200078e0012 */
[----:B------:R-:W-:Y:S02]  /*1110*/  LOP3.LUT R30, R21, 0x7ff00000, RZ, 0xc0, !PT ;  /* 0x7ff00000151e7812 */ /* 0x000fe400078ec0ff */
[----:B------:R-:W-:-:S03]  /*1120*/  LOP3.LUT R31, R19, 0x7ff00000, RZ, 0xc0, !PT ;  /* 0x7ff00000131f7812 */ /* 0x000fc600078ec0ff */
[----:B------:R-:W-:Y:S01]  /*1130*/  @!P0 DMUL R16, R18, 8.98846567431157953865e+307 ;  /* 0x7fe0000012108828 */ /* 0x000fe20000000000 */
[C---:B------:R-:W-:Y:S01]  /*1140*/  ISETP.GE.U32.AND P3, PT, R30.reuse, R31, PT ;  /* 0x0000001f1e00720c */ /* 0x040fe20003f66070 */
[----:B------:R-:W-:Y:S02]  /*1150*/  IMAD.MOV.U32 R32, RZ, RZ, R30 ;  /* 0x000000ffff207224 */ /* 0x000fe400078e001e */
[----:B------:R-:W-:Y:S02]  /*1160*/  @!P4 LOP3.LUT R27, R19, 0x7ff00000, RZ, 0xc0, !PT ;  /* 0x7ff00000131bc812 */ /* 0x000fe400078ec0ff */
[----:B------:R-:W0:Y:S02]  /*1170*/  MUFU.RCP64H R23, R17 ;  /* 0x0000001100177308 */ /* 0x000e240000001800 */
[----:B------:R-:W-:Y:S02]  /*1180*/  @!P4 ISETP.GE.U32.AND P5, PT, R30, R27, PT ;  /* 0x0000001b1e00c20c */ /* 0x000fe40003fa6070 */
[----:B------:R-:W-:-:S02]  /*1190*/  @!P0 LOP3.LUT R31, R17, 0x7ff00000, RZ, 0xc0, !PT ;  /* 0x7ff00000111f8812 */ /* 0x000fc400078ec0ff */
[----:B------:R-:W-:-:S04]  /*11a0*/  @!P4 SEL R27, R0, 0x63400000, !P5 ;  /* 0x63400000001bc807 */ /* 0x000fc80006800000 */
[----:B------:R-:W-:-:S04]  /*11b0*/  @!P4 LOP3.LUT R28, R27, 0x80000000, R21, 0xf8, !PT ;  /* 0x800000001b1cc812 */ /* 0x000fc800078ef815 */
[----:B------:R-:W-:Y:S02]  /*11c0*/  @!P4 LOP3.LUT R29, R28, 0x100000, RZ, 0xfc, !PT ;  /* 0x001000001c1dc812 */ /* 0x000fe400078efcff */
[----:B------:R-:W-:Y:S01]  /*11d0*/  @!P4 MOV R28, RZ ;  /* 0x000000ff001cc202 */ /* 0x000fe20000000f00 */
[----:B0-----:R-:W-:-:S08]  /*11e0*/  DFMA R24, R22, -R16, 1 ;  /* 0x3ff000001618742b */ /* 0x001fd00000000810 */
[----:B------:R-:W-:-:S08]  /*11f0*/  DFMA R24, R24, R24, R24 ;  /* 0x000000181818722b */ /* 0x000fd00000000018 */
[----:B------:R-:W-:Y:S01]  /*1200*/  DFMA R24, R22, R24, R22 ;  /* 0x000000181618722b */ /* 0x000fe20000000016 */
[----:B------:R-:W-:Y:S01]  /*1210*/  SEL R23, R0, 0x63400000, !P3 ;  /* 0x6340000000177807 */ /* 0x000fe20005800000 */
[----:B------:R-:W-:-:S03]  /*1220*/  IMAD.MOV.U32 R22, RZ, RZ, R20 ;  /* 0x000000ffff167224 */ /* 0x000fc600078e0014 */
[----:B------:R-:W-:-:S03]  /*1230*/  LOP3.LUT R23, R23, 0x800fffff, R21, 0xf8, !PT ;  /* 0x800fffff17177812 */ /* 0x000fc600078ef815 */
[----:B------:R-:W-:-:S03]  /*1240*/  DFMA R26, R24, -R16, 1 ;  /* 0x3ff00000181a742b */ /* 0x000fc60000000810 */
[----:B------:R-:W-:-:S05]  /*1250*/  @!P4 DFMA R22, R22, 2, -R28 ;  /* 0x400000001616c82b */ /* 0x000fca000000081c */
[----:B------:R-:W-:-:S05]  /*1260*/  DFMA R26, R24, R26, R24 ;  /* 0x0000001a181a722b */ /* 0x000fca0000000018 */
[----:B------:R-:W-:-:S03]  /*1270*/  @!P4 LOP3.LUT R32, R23, 0x7ff00000, RZ, 0xc0, !PT ;  /* 0x7ff000001720c812 */ /* 0x000fc600078ec0ff */
[----:B------:R-:W-:Y:S02]  /*1280*/  DMUL R24, R26, R22 ;  /* 0x000000161a187228 */ /* 0x000fe40000000000 */
[----:B------:R-:W-:-:S05]  /*1290*/  VIADD R33, R32, 0xffffffff ;  /* 0xffffffff20217836 */ /* 0x000fca0000000000 */
[----:B------:R-:W-:Y:S01]  /*12a0*/  ISETP.GT.U32.AND P0, PT, R33, 0x7feffffe, PT ;  /* 0x7feffffe2100780c */ /* 0x000fe20003f04070 */
[----:B------:R-:W-:Y:S01]  /*12b0*/  VIADD R33, R31, 0xffffffff ;  /* 0xffffffff1f217836 */ /* 0x000fe20000000000 */
[----:B------:R-:W-:-:S04]  /*12c0*/  DFMA R28, R24, -R16, R22 ;  /* 0x80000010181c722b */ /* 0x000fc80000000016 */
[----:B------:R-:W-:-:S04]  /*12d0*/  ISETP.GT.U32.OR P0, PT, R33, 0x7feffffe, P0 ;  /* 0x7feffffe2100780c */ /* 0x000fc80000704470 */
[----:B------:R-:W-:-:S09]  /*12e0*/  DFMA R28, R26, R28, R24 ;  /* 0x0000001c1a1c722b */ /* 0x000fd20000000018 */
[----:B------:R-:W-:Y:S05]  /*12f0*/  @P0 BRA `(.L_x_13) ;  /* 0x00000000006c0947 */ /* 0x000fea0003800000 */
[----:B------:R-:W-:-:S04]  /*1300*/  LOP3.LUT R21, R19, 0x7ff00000, RZ, 0xc0, !PT ;  /* 0x7ff0000013157812 */ /* 0x000fc800078ec0ff */
[CC--:B------:R-:W-:Y:S02]  /*1310*/  VIADDMNMX R20, R30.reuse, -R21.reuse, 0xb9600000, !PT ;  /* 0xb96000001e147446 */ /* 0x0c0fe40007800915 */
[----:B------:R-:W-:Y:S02]  /*1320*/  ISETP.GE.U32.AND P0, PT, R30, R21, PT ;  /* 0x000000151e00720c */ /* 0x000fe40003f06070 */
[----:B------:R-:W-:Y:S02]  /*1330*/  VIMNMX R20, PT, PT, R20, 0x46a00000, PT ;  /* 0x46a0000014147848 */ /* 0x000fe40003fe0100 */
[----:B------:R-:W-:-:S05]  /*1340*/  SEL R21, R0, 0x63400000, !P0 ;  /* 0x6340000000157807 */ /* 0x000fca0004000000 */
[----:B------:R-:W-:Y:S02]  /*1350*/  IMAD.IADD R0, R20, 0x1, -R21 ;  /* 0x0000000114007824 */ /* 0x000fe400078e0a15 */
[----:B------:R-:W-:-:S03]  /*1360*/  IMAD.MOV.U32 R20, RZ, RZ, RZ ;  /* 0x000000ffff147224 */ /* 0x000fc600078e00ff */
[----:B------:R-:W-:-:S06]  /*1370*/  IADD3 R21, PT, PT, R0, 0x7fe00000, RZ ;  /* 0x7fe0000000157810 */ /* 0x000fcc0007ffe0ff */
[----:B------:R-:W-:-:S10]  /*1380*/  DMUL R24, R28, R20 ;  /* 0x000000141c187228 */ /* 0x000fd40000000000 */
[----:B------:R-:W-:-:S13]  /*1390*/  FSETP.GTU.AND P0, PT, |R25|, 1.469367938527859385e-39, PT ;  /* 0x001000001900780b */ /* 0x000fda0003f0c200 */
[----:B------:R-:W-:Y:S05]  /*13a0*/  @P0 BRA `(.L_x_14) ;  /* 0x0000000000940947 */ /* 0x000fea0003800000 */
[----:B------:R-:W-:Y:S01]  /*13b0*/  DFMA R16, R28, -R16, R22 ;  /* 0x800000101c10722b */ /* 0x000fe20000000016 */
[----:B------:R-:W-:-:S09]  /*13c0*/  IMAD.MOV.U32 R20, RZ, RZ, RZ ;  /* 0x000000ffff147224 */ /* 0x000fd200078e00ff */
[C---:B------:R-:W-:Y:S02]  /*13d0*/  FSETP.NEU.AND P0, PT, R17.reuse, RZ, PT ;  /* 0x000000ff1100720b */ /* 0x040fe40003f0d000 */
[----:B------:R-:W-:-:S04]  /*13e0*/  LOP3.LUT R19, R17, 0x80000000, R19, 0x48, !PT ;  /* 0x8000000011137812 */ /* 0x000fc800078e4813 */
[----:B------:R-:W-:-:S07]  /*13f0*/  LOP3.LUT R21, R19, R21, RZ, 0xfc, !PT ;  /* 0x0000001513157212 */ /* 0x000fce00078efcff */
[----:B------:R-:W-:Y:S05]  /*1400*/  @!P0 BRA `(.L_x_14) ;  /* 0x00000000007c8947 */ /* 0x000fea0003800000 */
[----:B------:R-:W-:Y:S01]  /*1410*/  IMAD.MOV R17, RZ, RZ, -R0 ;  /* 0x000000ffff117224 */ /* 0x000fe200078e0a00 */
[----:B------:R-:W-:Y:S01]  /*1420*/  DMUL.RP R20, R28, R20 ;  /* 0x000000141c147228 */ /* 0x000fe20000008000 */
[----:B------:R-:W-:-:S06]  /*1430*/  IMAD.MOV.U32 R16, RZ, RZ, RZ ;  /* 0x000000ffff107224 */ /* 0x000fcc00078e00ff */
[----:B------:R-:W-:-:S03]  /*1440*/  DFMA R16, R24, -R16, R28 ;  /* 0x800000101810722b */ /* 0x000fc6000000001c */
[----:B------:R-:W-:-:S03]  /*1450*/  LOP3.LUT R19, R21, R19, RZ, 0x3c, !PT ;  /* 0x0000001315137212 */ /* 0x000fc600078e3cff */
[----:B------:R-:W-:-:S04]  /*1460*/  IADD3 R16, PT, PT, -R0, -0x43300000, RZ ;  /* 0xbcd0000000107810 */ /* 0x000fc80007ffe1ff */
[----:B------:R-:W-:-:S04]  /*1470*/  FSETP.NEU.AND P0, PT, |R17|, R16, PT ;  /* 0x000000101100720b */ /* 0x000fc80003f0d200 */
[----:B------:R-:W-:Y:S02]  /*1480*/  FSEL R24, R20, R24, !P0 ;  /* 0x0000001814187208 */ /* 0x000fe40004000000 */
[----:B------:R-:W-:Y:S01]  /*1490*/  FSEL R25, R19, R25, !P0 ;  /* 0x0000001913197208 */ /* 0x000fe20004000000 */
[----:B------:R-:W-:Y:S06]  /*14a0*/  BRA `(.L_x_14) ;  /* 0x0000000000547947 */ /* 0x000fec0003800000 */
.L_x_13:
[----:B------:R-:W-:-:S14]  /*14b0*/  DSETP.NAN.AND P0, PT, R20, R20, PT ;  /* 0x000000141400722a */ /* 0x000fdc0003f08000 */
[----:B------:R-:W-:Y:S05]  /*14c0*/  @P0 BRA `(.L_x_15) ;  /* 0x0000000000440947 */ /* 0x000fea0003800000 */
[----:B------:R-:W-:-:S14]  /*14d0*/  DSETP.NAN.AND P0, PT, R18, R18, PT ;  /* 0x000000121200722a */ /* 0x000fdc0003f08000 */
[----:B------:R-:W-:Y:S05]  /*14e0*/  @P0 BRA `(.L_x_16) ;  /* 0x0000000000300947 */ /* 0x000fea0003800000 */
[----:B------:R-:W-:Y:S01]  /*14f0*/  ISETP.NE.AND P0, PT, R32, R31, PT ;  /* 0x0000001f2000720c */ /* 0x000fe20003f05270 */
[----:B------:R-:W-:Y:S01]  /*1500*/  IMAD.MOV.U32 R25, RZ, RZ, -0x80000 ;  /* 0xfff80000ff197424 */ /* 0x000fe200078e00ff */
[----:B------:R-:W-:-:S11]  /*1510*/  MOV R24, 0x0 ;  /* 0x0000000000187802 */ /* 0x000fd60000000f00 */
[----:B------:R-:W-:Y:S05]  /*1520*/  @!P0 BRA `(.L_x_14) ;  /* 0x0000000000348947 */ /* 0x000fea0003800000 */
[----:B------:R-:W-:Y:S02]  /*1530*/  ISETP.NE.AND P0, PT, R32, 0x7ff00000, PT ;  /* 0x7ff000002000780c */ /* 0x000fe40003f05270 */
[----:B------:R-:W-:Y:S02]  /*1540*/  LOP3.LUT R25, R21, 0x80000000, R19, 0x48, !PT ;  /* 0x8000000015197812 */ /* 0x000fe400078e4813 */
[----:B------:R-:W-:-:S13]  /*1550*/  ISETP.EQ.OR P0, PT, R31, RZ, !P0 ;  /* 0x000000ff1f00720c */ /* 0x000fda0004702670 */
[----:B------:R-:W-:Y:S01]  /*1560*/  @P0 LOP3.LUT R0, R25, 0x7ff00000, RZ, 0xfc, !PT ;  /* 0x7ff0000019000812 */ /* 0x000fe200078efcff */
[----:B------:R-:W-:Y:S02]  /*1570*/  @!P0 IMAD.MOV.U32 R24, RZ, RZ, RZ ;  /* 0x000000ffff188224 */ /* 0x000fe400078e00ff */
[----:B------:R-:W-:Y:S02]  /*1580*/  @P0 IMAD.MOV.U32 R24, RZ, RZ, RZ ;  /* 0x000000ffff180224 */ /* 0x000fe400078e00ff */
[----:B------:R-:W-:Y:S01]  /*1590*/  @P0 IMAD.MOV.U32 R25, RZ, RZ, R0 ;  /* 0x000000ffff190224 */ /* 0x000fe200078e0000 */
[----:B------:R-:W-:Y:S06]  /*15a0*/  BRA `(.L_x_14) ;  /* 0x0000000000147947 */ /* 0x000fec0003800000 */
.L_x_16:
[----:B------:R-:W-:Y:S02]  /*15b0*/  LOP3.LUT R25, R19, 0x80000, RZ, 0xfc, !PT ;  /* 0x0008000013197812 */ /* 0x000fe400078efcff */
[----:B------:R-:W-:Y:S01]  /*15c0*/  MOV R24, R18 ;  /* 0x0000001200187202 */ /* 0x000fe20000000f00 */
[----:B------:R-:W-:Y:S06]  /*15d0*/  BRA `(.L_x_14) ;  /* 0x0000000000087947 */ /* 0x000fec0003800000 */
.L_x_15:
[----:B------:R-:W-:Y:S01]  /*15e0*/  LOP3.LUT R25, R21, 0x80000, RZ, 0xfc, !PT ;  /* 0x0008000015197812 */ /* 0x000fe200078efcff */
[----:B------:R-:W-:-:S07]  /*15f0*/  IMAD.MOV.U32 R24, RZ, RZ, R20 ;  /* 0x000000ffff187224 */ /* 0x000fce00078e0014 */
.L_x_14:
[----:B------:R-:W-:Y:S05]  /*1600*/  BSYNC.RECONVERGENT B2 ;  /* 0x0000000000027941 */ /* 0x000fea0003800200 */
.L_x_12:
[----:B------:R-:W-:Y:S02]  /*1610*/  IMAD.MOV.U32 R16, RZ, RZ, R2 ;  /* 0x000000ffff107224 */ /* 0x000fe400078e0002 */
[----:B------:R-:W-:-:S04]  /*1620*/  IMAD.MOV.U32 R17, RZ, RZ, 0x0 ;  /* 0x00000000ff117424 */ /* 0x000fc800078e00ff */
[----:B------:R-:W-:Y:S05]  /*1630*/  RET.REL.NODEC R16 `(_Z21calculatePaircountGPUPdS_iS_S_iPi) ;  /* 0xffffffe810707950 */ /* 0x000fea0003c3ffff */
        .weak           $__internal_1_$__cuda_sm20_dsqrt_rn_f64_mediumpath_v1
        .type           $__internal_1_$__cuda_sm20_dsqrt_rn_f64_mediumpath_v1,@function
        .size           $__internal_1_$__cuda_sm20_dsqrt_rn_f64_mediumpath_v1,(.L_x_23 - $__internal_1_$__cuda_sm20_dsqrt_rn_f64_mediumpath_v1)
$__internal_1_$__cuda_sm20_dsqrt_rn_f64_mediumpath_v1:
[----:B------:R-:W-:Y:S01]  /*1640*/  ISETP.GE.U32.AND P0, PT, R18, -0x3400000, PT ;  /* 0xfcc000001200780c */ /* 0x000fe20003f06070 */
[----:B------:R-:W-:Y:S01]  /*1650*/  BSSY.RECONVERGENT B1, `(.L_x_17) ;  /* 0x0000026000017945 */ /* 0x000fe20003800200 */
[----:B------:R-:W-:Y:S01]  /*1660*/  IMAD.MOV.U32 R26, RZ, RZ, R28 ;  /* 0x000000ffff1a7224 */ /* 0x000fe200078e001c */
[----:B------:R-:W-:Y:S01]  /*1670*/  MOV R18, R24 ;  /* 0x0000001800127202 */ /* 0x000fe20000000f00 */
[----:B------:R-:W-:-:S09]  /*1680*/  IMAD.MOV.U32 R19, RZ, RZ, R25 ;  /* 0x000000ffff137224 */ /* 0x000fd200078e0019 */
[----:B------:R-:W-:Y:S05]  /*1690*/  @!P0 BRA `(.L_x_18) ;  /* 0x0000000000208947 */ /* 0x000fea0003800000 */
[----:B------:R-:W-:-:S10]  /*16a0*/  DFMA.RM R18, R18, R26, R22 ;  /* 0x0000001a1212722b */ /* 0x000fd40000004016 */
[----:B------:R-:W-:-:S05]  /*16b0*/  IADD3 R20, P0, PT, R18, 0x1, RZ ;  /* 0x0000000112147810 */ /* 0x000fca0007f1e0ff */
[----:B------:R-:W-:-:S06]  /*16c0*/  IMAD.X R21, RZ, RZ, R19, P0 ;  /* 0x000000ffff157224 */ /* 0x000fcc00000e0613 */
[----:B------:R-:W-:-:S08]  /*16d0*/  DFMA.RP R16, -R18, R20, R16 ;  /* 0x000000141210722b */ /* 0x000fd00000008110 */
[----:B------:R-:W-:-:S06]  /*16e0*/  DSETP.GT.AND P0, PT, R16, RZ, PT ;  /* 0x000000ff1000722a */ /* 0x000fcc0003f04000 */
[----:B------:R-:W-:Y:S02]  /*16f0*/  FSEL R18, R20, R18, P0 ;  /* 0x0000001214127208 */ /* 0x000fe40000000000 */
[----:B------:R-:W-:Y:S01]  /*1700*/  FSEL R19, R21, R19, P0 ;  /* 0x0000001315137208 */ /* 0x000fe20000000000 */
[----:B------:R-:W-:Y:S06]  /*1710*/  BRA `(.L_x_19) ;  /* 0x0000000000647947 */ /* 0x000fec0003800000 */
.L_x_18:
[----:B------:R-:W-:-:S14]  /*1720*/  DSETP.NE.AND P0, PT, R16, RZ, PT ;  /* 0x000000ff1000722a */ /* 0x000fdc0003f05000 */
[----:B------:R-:W-:Y:S05]  /*1730*/  @!P0 BRA `(.L_x_20) ;  /* 0x0000000000588947 */ /* 0x000fea0003800000 */
[----:B------:R-:W-:-:S13]  /*1740*/  ISETP.GE.AND P0, PT, R17, RZ, PT ;  /* 0x000000ff1100720c */ /* 0x000fda0003f06270 */
[----:B------:R-:W-:Y:S02]  /*1750*/  @!P0 IMAD.MOV.U32 R18, RZ, RZ, 0x0 ;  /* 0x00000000ff128424 */ /* 0x000fe400078e00ff */
[----:B------:R-:W-:Y:S01]  /*1760*/  @!P0 IMAD.MOV.U32 R19, RZ, RZ, -0x80000 ;  /* 0xfff80000ff138424 */ /* 0x000fe200078e00ff */
[----:B------:R-:W-:Y:S06]  /*1770*/  @!P0 BRA `(.L_x_19) ;  /* 0x00000000004c8947 */ /* 0x000fec0003800000 */
[----:B------:R-:W-:-:S13]  /*1780*/  ISETP.GT.AND P0, PT, R17, 0x7fefffff, PT ;  /* 0x7fefffff1100780c */ /* 0x000fda0003f04270 */
[----:B------:R-:W-:Y:S05]  /*1790*/  @P0 BRA `(.L_x_20) ;  /* 0x0000000000400947 */ /* 0x000fea0003800000 */
[----:B------:R-:W-:Y:S01]  /*17a0*/  DMUL R16, R16, 8.11296384146066816958e+31 ;  /* 0x4690000010107828 */ /* 0x000fe20000000000 */
[----:B------:R-:W-:Y:S01]  /*17b0*/  MOV R18, RZ ;  /* 0x000000ff00127202 */ /* 0x000fe20000000f00 */
[----:B------:R-:W-:Y:S02]  /*17c0*/  IMAD.MOV.U32 R22, RZ, RZ, 0x0 ;  /* 0x00000000ff167424 */ /* 0x000fe400078e00ff */
[----:B------:R-:W-:Y:S02]  /*17d0*/  IMAD.MOV.U32 R23, RZ, RZ, 0x3fd80000 ;  /* 0x3fd80000ff177424 */ /* 0x000fe400078e00ff */
[----:B------:R-:W0:Y:S02]  /*17e0*/  MUFU.RSQ64H R19, R17 ;  /* 0x0000001100137308 */ /* 0x000e240000001c00 */
[----:B0-----:R-:W-:-:S08]  /*17f0*/  DMUL R20, R18, R18 ;  /* 0x0000001212147228 */ /* 0x001fd00000000000 */
[----:B------:R-:W-:-:S08]  /*1800*/  DFMA R20, R16, -R20, 1 ;  /* 0x3ff000001014742b */ /* 0x000fd00000000814 */
[----:B------:R-:W-:Y:S02]  /*1810*/  DFMA R22, R20, R22, 0.5 ;  /* 0x3fe000001416742b */ /* 0x000fe40000000016 */
[----:B------:R-:W-:-:S08]  /*1820*/  DMUL R20, R18, R20 ;  /* 0x0000001412147228 */ /* 0x000fd00000000000 */
[----:B------:R-:W-:-:S08]  /*1830*/  DFMA R20, R22, R20, R18 ;  /* 0x000000141614722b */ /* 0x000fd00000000012 */
[----:B------:R-:W-:Y:S02]  /*1840*/  DMUL R18, R16, R20 ;  /* 0x0000001410127228 */ /* 0x000fe40000000000 */
[----:B------:R-:W-:-:S06]  /*1850*/  VIADD R21, R21, 0xfff00000 ;  /* 0xfff0000015157836 */ /* 0x000fcc0000000000 */
[----:B------:R-:W-:-:S08]  /*1860*/  DFMA R22, R18, -R18, R16 ;  /* 0x800000121216722b */ /* 0x000fd00000000010 */
[----:B------:R-:W-:-:S10]  /*1870*/  DFMA R18, R20, R22, R18 ;  /* 0x000000161412722b */ /* 0x000fd40000000012 */
[----:B------:R-:W-:Y:S01]  /*1880*/  VIADD R19, R19, 0xfcb00000 ;  /* 0xfcb0000013137836 */ /* 0x000fe20000000000 */
[----:B------:R-:W-:Y:S06]  /*1890*/  BRA `(.L_x_19) ;  /* 0x0000000000047947 */ /* 0x000fec0003800000 */
.L_x_20:
[----:B------:R-:W-:-:S11]  /*18a0*/  DADD R18, R16, R16 ;  /* 0x0000000010127229 */ /* 0x000fd60000000010 */
.L_x_19:
[----:B------:R-:W-:Y:S05]  /*18b0*/  BSYNC.RECONVERGENT B1 ;  /* 0x0000000000017941 */ /* 0x000fea0003800200 */
.L_x_17:
[----:B------:R-:W-:Y:S01]  /*18c0*/  IMAD.MOV.U32 R16, RZ, RZ, R0 ;  /* 0x000000ffff107224 */ /* 0x000fe200078e0000 */
[----:B------:R-:W-:Y:S01]  /*18d0*/  MOV R20, R18 ;  /* 0x0000001200147202 */ /* 0x000fe20000000f00 */
[----:B------:R-:W-:Y:S02]  /*18e0*/  IMAD.MOV.U32 R17, RZ, RZ, 0x0 ;  /* 0x00000000ff117424 */ /* 0x000fe400078e00ff */
[----:B------:R-:W-:Y:S02]  /*18f0*/  IMAD.MOV.U32 R21, RZ, RZ, R19 ;  /* 0x000000ffff157224 */ /* 0x000fe400078e0013 */
[----:B------:R-:W-:Y:S05]  /*1900*/  RET.REL.NODEC R16 `(_Z21calculatePaircountGPUPdS_iS_S_iPi) ;  /* 0xffffffe410bc7950 */ /* 0x000fea0003c3ffff */
.L_x_21:
[----:B------:R-:W-:-:S00]  /*1910*/  BRA `(.L_x_21) ;  /* 0xfffffffc00fc7947 */ /* 0x000fc0000383ffff */
[----:B------:R-:W-:-:S00]  /*1920*/  NOP ;  /* 0x0000000000007918 */ /* 0x000fc00000000000 */
        /* <DEDUP_REMOVED lines=13> */
.L_x_23:


//--------------------- .nv.shared.reserved.0     --------------------------
	.section	.nv.shared.reserved.0,"aw",@nobits
	.weak		__nv_reservedSMEM_offset_0_alias
	.size		__nv_reservedSMEM_offset_0_alias, 0, 64
	.other		__nv_reservedSMEM_offset_0_alias,@"STO_CUDA_RESERVED_SHARED STV_DEFAULT"
__nv_reservedSMEM_offset_0_alias:
	.zero		0
	.zero		64


//--------------------- .nv.constant0._Z21calculatePaircountGPUPdS_iS_S_iPi --------------------------
	.section	.nv.constant0._Z21calculatePaircountGPUPdS_iS_S_iPi,"a",@progbits
	.sectionflags	@""
	.align	4
.nv.constant0._Z21calculatePaircountGPUPdS_iS_S_iPi:
	.zero		952


//--------------------- SYMBOLS --------------------------

	.type		.nv.reservedSmem.offset0,@object
	.size		.nv.reservedSmem.offset0,0x4
